	.target	sm_100a

	.elftype	@"ET_EXEC"


//--------------------- .note.nv.tkinfo           --------------------------
	.section	.note.nv.tkinfo,"",@"SHT_NOTE"
	.sectionflags	@"SHF_NOTE_NV_TKINFO"
	.tkinfo
        /*0018*/ 	.word	0x00000002
        /*0030*/ 	.string	""
        /*0030*/ 	.string	"ptxas"
        /*0030*/ 	.string	"Cuda compilation tools, release 13.0, V13.0.88"
        /*0030*/ 	.string	"Build cuda_13.0.r13.0/compiler.36424714_0"
        /*0030*/ 	.string	"-arch sm_100a -m 64 "



//--------------------- .note.nv.cuinfo           --------------------------
	.section	.note.nv.cuinfo,"",@"SHT_NOTE"
	.sectionflags	@"SHF_NOTE_NV_CUINFO"
        /*0018*/ 	.short	0x0002
        /*001a*/ 	.short	0x0064
        /*001c*/ 	.short	0x0082
	.zero		2


//--------------------- .nv.info                  --------------------------
	.section	.nv.info,"",@"SHT_CUDA_INFO"
	.align	4


	//----- nvinfo : EIATTR_REGCOUNT
	.align		4
        /*0000*/ 	.byte	0x04, 0x2f
        /*0002*/ 	.short	(.L_19 - .L_18)
	.align		4
.L_18:
        /*0004*/ 	.word	index@(_ZN7cutlass13device_kernelINS_4gemm6kernel13GemmUniversalIN4cute5tupleIJiiiiEEENS1_10collective13CollectiveMmaINS1_35MainloopSm100TmaUmmaWarpSpecializedILi2ELi2ELi4ENS5_IJNS4_1CILi1EEESB_SB_EEEEENS5_IJNSA_ILi64EEENSA_ILi128EEESF_EEEfNS5_IJSB_llEEEfSH_NS4_8TiledMMAINS4_8MMA_AtomIJNS4_17SM100_MMA_TF32_SSINS_10tfloat32_tESL_fLi64ELi128ELNS4_4UMMA5MajorE1ELSN_1ELNSM_7ScaleInE0ELSO_0EEEEEENS4_6LayoutISC_NS5_IJNSA_ILi0EEESS_SS_EEEEENS5_IJNS4_10UnderscoreESV_SV_EEEEENS4_13SM90_TMA_LOADENS4_14ComposedLayoutINS4_7SwizzleILi2ELi5ELi2EEENS4_18smem_ptr_flag_bitsILi32EEENSR_INS5_IJNSA_ILi32EEENSA_ILi4EEEEEENS5_IJSB_S14_EEEEEEEvNS4_8identityESY_S19_vS1A_EENS_8epilogue10collective18CollectiveEpilogueINS1C_23Sm100TmaWarpSpecializedILi4ELi2ELi16ELb1ELb0EEEJSG_NS5_IJNSR_ISE_SB_EENSR_IS14_SB_EEEEEfNS5_IJlSB_lEEEfS1K_NS1C_6fusion15FusionCallbacksIS1G_NS1L_17LinearCombinationIffffLNS_15FloatRoundStyleE2EEESG_S1J_JEEENS4_5SM1004TMEM4LOAD26SM100_TMEM_LOAD_16dp128b8xESY_NSZ_INS10_ILi3ELi4ELi3EEES13_NSR_INS5_IJNSA_ILi8EEES14_EEENS5_IJS14_SB_EEEEEEENS4_17SM75_U32x4_LDSM_NENS4_14SM90_TMA_STOREES20_NS4_17SM90_U32x4_STSM_NENS4_39AutoVectorizingCopyWithAssumedAlignmentILi128EEEEEEvvEEEEvNT_6ParamsE)
        /*0008*/ 	.word	0x0000005e


	//----- nvinfo : EIATTR_FRAME_SIZE
	.align		4
.L_19:
        /*000c*/ 	.byte	0x04, 0x11
        /*000e*/ 	.short	(.L_21 - .L_20)
	.align		4
.L_20:
        /*0010*/ 	.word	index@($__internal_2_$__cuda_sm10x_tcgen05_guardrail_trap_unallocated_columns_being_dealloced)
        /*0014*/ 	.word	0x00000000


	//----- nvinfo : EIATTR_FRAME_SIZE
	.align		4
.L_21:
        /*0018*/ 	.byte	0x04, 0x11
        /*001a*/ 	.short	(.L_23 - .L_22)
	.align		4
.L_22:
        /*001c*/ 	.word	index@($__internal_1_$__cuda_sm10x_tcgen05_guardrail_trap_phase_invalid_during_alloc)
        /*0020*/ 	.word	0x00000000


	//----- nvinfo : EIATTR_FRAME_SIZE
	.align		4
.L_23:
        /*0024*/ 	.byte	0x04, 0x11
        /*0026*/ 	.short	(.L_25 - .L_24)
	.align		4
.L_24:
        /*0028*/ 	.word	index@($__internal_0_$__cuda_sm10x_tcgen05_guardrail_trap_col_being_dealloced_not_returned_by_alloc)
        /*002c*/ 	.word	0x00000000


	//----- nvinfo : EIATTR_FRAME_SIZE
	.align		4
.L_25:
        /*0030*/ 	.byte	0x04, 0x11
        /*0032*/ 	.short	(.L_27 - .L_26)
	.align		4
.L_26:
        /*0034*/ 	.word	index@(_ZN7cutlass13device_kernelINS_4gemm6kernel13GemmUniversalIN4cute5tupleIJiiiiEEENS1_10collective13CollectiveMmaINS1_35MainloopSm100TmaUmmaWarpSpecializedILi2ELi2ELi4ENS5_IJNS4_1CILi1EEESB_SB_EEEEENS5_IJNSA_ILi64EEENSA_ILi128EEESF_EEEfNS5_IJSB_llEEEfSH_NS4_8TiledMMAINS4_8MMA_AtomIJNS4_17SM100_MMA_TF32_SSINS_10tfloat32_tESL_fLi64ELi128ELNS4_4UMMA5MajorE1ELSN_1ELNSM_7ScaleInE0ELSO_0EEEEEENS4_6LayoutISC_NS5_IJNSA_ILi0EEESS_SS_EEEEENS5_IJNS4_10UnderscoreESV_SV_EEEEENS4_13SM90_TMA_LOADENS4_14ComposedLayoutINS4_7SwizzleILi2ELi5ELi2EEENS4_18smem_ptr_flag_bitsILi32EEENSR_INS5_IJNSA_ILi32EEENSA_ILi4EEEEEENS5_IJSB_S14_EEEEEEEvNS4_8identityESY_S19_vS1A_EENS_8epilogue10collective18CollectiveEpilogueINS1C_23Sm100TmaWarpSpecializedILi4ELi2ELi16ELb1ELb0EEEJSG_NS5_IJNSR_ISE_SB_EENSR_IS14_SB_EEEEEfNS5_IJlSB_lEEEfS1K_NS1C_6fusion15FusionCallbacksIS1G_NS1L_17LinearCombinationIffffLNS_15FloatRoundStyleE2EEESG_S1J_JEEENS4_5SM1004TMEM4LOAD26SM100_TMEM_LOAD_16dp128b8xESY_NSZ_INS10_ILi3ELi4ELi3EEES13_NSR_INS5_IJNSA_ILi8EEES14_EEENS5_IJS14_SB_EEEEEEENS4_17SM75_U32x4_LDSM_NENS4_14SM90_TMA_STOREES20_NS4_17SM90_U32x4_STSM_NENS4_39AutoVectorizingCopyWithAssumedAlignmentILi128EEEEEEvvEEEEvNT_6ParamsE)
        /*0038*/ 	.word	0x00000000


	//----- nvinfo : EIATTR_MIN_STACK_SIZE
	.align		4
.L_27:
        /*003c*/ 	.byte	0x04, 0x12
        /*003e*/ 	.short	(.L_29 - .L_28)
	.align		4
.L_28:
        /*0040*/ 	.word	index@(_ZN7cutlass13device_kernelINS_4gemm6kernel13GemmUniversalIN4cute5tupleIJiiiiEEENS1_10collective13CollectiveMmaINS1_35MainloopSm100TmaUmmaWarpSpecializedILi2ELi2ELi4ENS5_IJNS4_1CILi1EEESB_SB_EEEEENS5_IJNSA_ILi64EEENSA_ILi128EEESF_EEEfNS5_IJSB_llEEEfSH_NS4_8TiledMMAINS4_8MMA_AtomIJNS4_17SM100_MMA_TF32_SSINS_10tfloat32_tESL_fLi64ELi128ELNS4_4UMMA5MajorE1ELSN_1ELNSM_7ScaleInE0ELSO_0EEEEEENS4_6LayoutISC_NS5_IJNSA_ILi0EEESS_SS_EEEEENS5_IJNS4_10UnderscoreESV_SV_EEEEENS4_13SM90_TMA_LOADENS4_14ComposedLayoutINS4_7SwizzleILi2ELi5ELi2EEENS4_18smem_ptr_flag_bitsILi32EEENSR_INS5_IJNSA_ILi32EEENSA_ILi4EEEEEENS5_IJSB_S14_EEEEEEEvNS4_8identityESY_S19_vS1A_EENS_8epilogue10collective18CollectiveEpilogueINS1C_23Sm100TmaWarpSpecializedILi4ELi2ELi16ELb1ELb0EEEJSG_NS5_IJNSR_ISE_SB_EENSR_IS14_SB_EEEEEfNS5_IJlSB_lEEEfS1K_NS1C_6fusion15FusionCallbacksIS1G_NS1L_17LinearCombinationIffffLNS_15FloatRoundStyleE2EEESG_S1J_JEEENS4_5SM1004TMEM4LOAD26SM100_TMEM_LOAD_16dp128b8xESY_NSZ_INS10_ILi3ELi4ELi3EEES13_NSR_INS5_IJNSA_ILi8EEES14_EEENS5_IJS14_SB_EEEEEEENS4_17SM75_U32x4_LDSM_NENS4_14SM90_TMA_STOREES20_NS4_17SM90_U32x4_STSM_NENS4_39AutoVectorizingCopyWithAssumedAlignmentILi128EEEEEEvvEEEEvNT_6ParamsE)
        /*0044*/ 	.word	0x00000000
.L_29:


//--------------------- .nv.compat                --------------------------
	.section	.nv.compat,"",@"SHT_CUDA_COMPAT_INFO"
	.align	4
        /*0000*/ 	.byte	0x02, 0x09, 0x01, 0x00, 0x02, 0x02, 0x02, 0x00, 0x02, 0x05, 0x05, 0x00, 0x03, 0x07, 0x01, 0x01
        /*0010*/ 	.byte	0x02, 0x03, 0x01, 0x00, 0x02, 0x06, 0x01, 0x00, 0x04, 0x0b, 0x08, 0x00, 0x09, 0x00, 0x00, 0x00
        /*0020*/ 	.byte	0x00, 0x00, 0x00, 0x00


//--------------------- .nv.info._ZN7cutlass13device_kernelINS_4gemm6kernel13GemmUniversalIN4cute5tupleIJiiiiEEENS1_10collective13CollectiveMmaINS1_35MainloopSm100TmaUmmaWarpSpecializedILi2ELi2ELi4ENS5_IJNS4_1CILi1EEESB_SB_EEEEENS5_IJNSA_ILi64EEENSA_ILi128EEESF_EEEfNS5_IJSB_llEEEfSH_NS4_8TiledMMAINS4_8MMA_AtomIJNS4_17SM100_MMA_TF32_SSINS_10tfloat32_tESL_fLi64ELi128ELNS4_4UMMA5MajorE1ELSN_1ELNSM_7ScaleInE0ELSO_0EEEEEENS4_6LayoutISC_NS5_IJNSA_ILi0EEESS_SS_EEEEENS5_IJNS4_10UnderscoreESV_SV_EEEEENS4_13SM90_TMA_LOADENS4_14ComposedLayoutINS4_7SwizzleILi2ELi5ELi2EEENS4_18smem_ptr_flag_bitsILi32EEENSR_INS5_IJNSA_ILi32EEENSA_ILi4EEEEEENS5_IJSB_S14_EEEEEEEvNS4_8identityESY_S19_vS1A_EENS_8epilogue10collective18CollectiveEpilogueINS1C_23Sm100TmaWarpSpecializedILi4ELi2ELi16ELb1ELb0EEEJSG_NS5_IJNSR_ISE_SB_EENSR_IS14_SB_EEEEEfNS5_IJlSB_lEEEfS1K_NS1C_6fusion15FusionCallbacksIS1G_NS1L_17LinearCombinationIffffLNS_15FloatRoundStyleE2EEESG_S1J_JEEENS4_5SM1004TMEM4LOAD26SM100_TMEM_LOAD_16dp128b8xESY_NSZ_INS10_ILi3ELi4ELi3EEES13_NSR_INS5_IJNSA_ILi8EEES14_EEENS5_IJS14_SB_EEEEEEENS4_17SM75_U32x4_LDSM_NENS4_14SM90_TMA_STOREES20_NS4_17SM90_U32x4_STSM_NENS4_39AutoVectorizingCopyWithAssumedAlignmentILi128EEEEEEvvEEEEvNT_6ParamsE --------------------------
	.section	.nv.info._ZN7cutlass13device_kernelINS_4gemm6kernel13GemmUniversalIN4cute5tupleIJiiiiEEENS1_10collective13CollectiveMmaINS1_35MainloopSm100TmaUmmaWarpSpecializedILi2ELi2ELi4ENS5_IJNS4_1CILi1EEESB_SB_EEEEENS5_IJNSA_ILi64EEENSA_ILi128EEESF_EEEfNS5_IJSB_llEEEfSH_NS4_8TiledMMAINS4_8MMA_AtomIJNS4_17SM100_MMA_TF32_SSINS_10tfloat32_tESL_fLi64ELi128ELNS4_4UMMA5MajorE1ELSN_1ELNSM_7ScaleInE0ELSO_0EEEEEENS4_6LayoutISC_NS5_IJNSA_ILi0EEESS_SS_EEEEENS5_IJNS4_10UnderscoreESV_SV_EEEEENS4_13SM90_TMA_LOADENS4_14ComposedLayoutINS4_7SwizzleILi2ELi5ELi2EEENS4_18smem_ptr_flag_bitsILi32EEENSR_INS5_IJNSA_ILi32EEENSA_ILi4EEEEEENS5_IJSB_S14_EEEEEEEvNS4_8identityESY_S19_vS1A_EENS_8epilogue10collective18CollectiveEpilogueINS1C_23Sm100TmaWarpSpecializedILi4ELi2ELi16ELb1ELb0EEEJSG_NS5_IJNSR_ISE_SB_EENSR_IS14_SB_EEEEEfNS5_IJlSB_lEEEfS1K_NS1C_6fusion15FusionCallbacksIS1G_NS1L_17LinearCombinationIffffLNS_15FloatRoundStyleE2EEESG_S1J_JEEENS4_5SM1004TMEM4LOAD26SM100_TMEM_LOAD_16dp128b8xESY_NSZ_INS10_ILi3ELi4ELi3EEES13_NSR_INS5_IJNSA_ILi8EEES14_EEENS5_IJS14_SB_EEEEEEENS4_17SM75_U32x4_LDSM_NENS4_14SM90_TMA_STOREES20_NS4_17SM90_U32x4_STSM_NENS4_39AutoVectorizingCopyWithAssumedAlignmentILi128EEEEEEvvEEEEvNT_6ParamsE,"",@"SHT_CUDA_INFO"
	.sectionflags	@""
	.align	4


	//----- nvinfo : EIATTR_CUDA_API_VERSION
	.align		4
        /*0000*/ 	.byte	0x04, 0x37
        /*0002*/ 	.short	(.L_31 - .L_30)
.L_30:
        /*0004*/ 	.word	0x00000082


	//----- nvinfo : EIATTR_KPARAM_INFO
	.align		4
.L_31:
        /*0008*/ 	.byte	0x04, 0x17
        /*000a*/ 	.short	(.L_33 - .L_32)
.L_32:
        /*000c*/ 	.word	0x00000000
        /*0010*/ 	.short	0x0000
        /*0012*/ 	.short	0x0000
        /*0014*/ 	.byte	0x00, 0xf0, 0x01, 0x20


	//----- nvinfo : EIATTR_AT_ENTRY_FRAGMENTS
	.align		4
.L_33:
        /*0018*/ 	.byte	0x04, 0x4f
        /*001a*/ 	.short	(.L_35 - .L_34)


	//   ....[0]....
.L_34:
        /*001c*/ 	.word	0x00000006


	//----- nvinfo : EIATTR_RESERVED_SMEM_USED
	.align		4
.L_35:
        /*0020*/ 	.byte	0x01, 0x41
	.zero		2


	//----- nvinfo : EIATTR_SPARSE_MMA_MASK
	.align		4
        /*0024*/ 	.byte	0x03, 0x50
        /*0026*/ 	.short	0x0000


	//----- nvinfo : EIATTR_TCGEN05_1CTA_USED
	.align		4
        /*0028*/ 	.byte	0x01, 0x51
	.zero		2


	//----- nvinfo : EIATTR_MAXREG_COUNT
	.align		4
        /*002c*/ 	.byte	0x03, 0x1b
        /*002e*/ 	.short	0x00ff


	//----- nvinfo : EIATTR_NUM_BARRIERS
	.align		4
        /*0030*/ 	.byte	0x02, 0x4c
        /*0032*/ 	.byte	0x07
	.zero		1


	//----- nvinfo : EIATTR_EXTERNS
	.align		4
        /*0034*/ 	.byte	0x04, 0x0f
        /*0036*/ 	.short	(.L_37 - .L_36)


	//   ....[0]....
	.align		4
.L_36:
        /*0038*/ 	.word	index@(__assertfail)


	//----- nvinfo : EIATTR_MERCURY_ISA_VERSION
	.align		4
.L_37:
        /*003c*/ 	.byte	0x03, 0x5f
        /*003e*/ 	.short	0x0101


	//----- nvinfo : EIATTR_INT_WARP_WIDE_INSTR_OFFSETS
	.align		4
        /*0040*/ 	.byte	0x04, 0x31
        /*0042*/ 	.short	(.L_39 - .L_38)


	//   ....[0]....
.L_38:
        /*0044*/ 	.word	0x00002120


	//   ....[1]....
        /*0048*/ 	.word	0x00003f50


	//   ....[2]....
        /*004c*/ 	.word	0x00003f80


	//   ....[3]....
        /*0050*/ 	.word	0x00003fa0


	//   ....[4]....
        /*0054*/ 	.word	0x000048d0


	//   ....[5]....
        /*0058*/ 	.word	0x00004930


	//   ....[6]....
        /*005c*/ 	.word	0x00004a20


	//   ....[7]....
        /*0060*/ 	.word	0x00004a90


	//   ....[8]....
        /*0064*/ 	.word	0x00004ba0


	//   ....[9]....
        /*0068*/ 	.word	0x00004c30


	//   ....[10]....
        /*006c*/ 	.word	0x00004e00


	//   ....[11]....
        /*0070*/ 	.word	0x00004eb0


	//----- nvinfo : EIATTR_COOP_GROUP_MASK_REGIDS
	.align		4
.L_39:
        /*0074*/ 	.byte	0x04, 0x29
        /*0076*/ 	.short	(.L_41 - .L_40)


	//   ....[0]....
.L_40:
        /*0078*/ 	.word	0xffffffff


	//   ....[1]....
        /*007c*/ 	.word	0xffffffff


	//   ....[2]....
        /*0080*/ 	.word	0xffffffff


	//   ....[3]....
        /*0084*/ 	.word	0xffffffff


	//   ....[4]....
        /*0088*/ 	.word	0xffffffff


	//   ....[5]....
        /*008c*/ 	.word	0xffffffff


	//   ....[6]....
        /*0090*/ 	.word	0xffffffff


	//   ....[7]....
        /*0094*/ 	.word	0xffffffff


	//   ....[8]....
        /*0098*/ 	.word	0xffffffff


	//   ....[9]....
        /*009c*/ 	.word	0xffffffff


	//   ....[10]....
        /*00a0*/ 	.word	0xffffffff


	//   ....[11]....
        /*00a4*/ 	.word	0xffffffff


	//   ....[12]....
        /*00a8*/ 	.word	0xffffffff


	//----- nvinfo : EIATTR_COOP_GROUP_INSTR_OFFSETS
	.align		4
.L_41:
        /*00ac*/ 	.byte	0x04, 0x28
        /*00ae*/ 	.short	(.L_43 - .L_42)


	//   ....[0]....
.L_42:
        /*00b0*/ 	.word	0x00000090


	//   ....[1]....
        /*00b4*/ 	.word	0x000004d0


	//   ....[2]....
        /*00b8*/ 	.word	0x00000600


	//   ....[3]....
        /*00bc*/ 	.word	0x000007a0


	//   ....[4]....
        /*00c0*/ 	.word	0x000008a0


	//   ....[5]....
        /*00c4*/ 	.word	0x00000a10


	//   ....[6]....
        /*00c8*/ 	.word	0x00000bb0


	//   ....[7]....
        /*00cc*/ 	.word	0x00002000


	//   ....[8]....
        /*00d0*/ 	.word	0x00002cc0


	//   ....[9]....
        /*00d4*/ 	.word	0x00002ed0


	//   ....[10]....
        /*00d8*/ 	.word	0x00002f00


	//   ....[11]....
        /*00dc*/ 	.word	0x00003e20


	//   ....[12]....
        /*00e0*/ 	.word	0x00004060


	//----- nvinfo : EIATTR_VRC_CTA_INIT_COUNT
	.align		4
.L_43:
        /*00e4*/ 	.byte	0x02, 0x4a
        /*00e6*/ 	.byte	0x80
	.zero		1


	//----- nvinfo : EIATTR_SYSCALL_OFFSETS
	.align		4
        /*00e8*/ 	.byte	0x04, 0x46
        /*00ea*/ 	.short	(.L_45 - .L_44)


	//   ....[0]....
.L_44:
        /*00ec*/ 	.word	0x00005a20


	//   ....[1]....
        /*00f0*/ 	.word	0x00005b10


	//   ....[2]....
        /*00f4*/ 	.word	0x00006340


	//   ....[3]....
        /*00f8*/ 	.word	0x00006b00


	//   ....[4]....
        /*00fc*/ 	.word	0x00007260


	//   ....[5]....
        /*0100*/ 	.word	0x000079c0


	//----- nvinfo : EIATTR_MBARRIER_INSTR_OFFSETS
	.align		4
.L_45:
        /*0104*/ 	.byte	0x04, 0x39
        /*0106*/ 	.short	(.L_47 - .L_46)


	//   ....[0]....
.L_46:
        /*0108*/ 	.word	0x000005b0
        /*010c*/ 	.word	0x000000ff
        /*0110*/ 	.word	0x00000000
        /*0114*/ 	.short	0x0100
        /*0116*/ 	.byte	0x04
	.zero		1


	//   ....[1]....
        /*0118*/ 	.word	0x000005c0
        /*011c*/ 	.word	0x000000ff
        /*0120*/ 	.word	0x00000010
        /*0124*/ 	.short	0x0100
        /*0126*/ 	.byte	0x04
	.zero		1


	//   ....[2]....
        /*0128*/ 	.word	0x000005d0
        /*012c*/ 	.word	0x000000ff
        /*0130*/ 	.word	0x00000008
        /*0134*/ 	.short	0x0100
        /*0136*/ 	.byte	0x04
	.zero		1


	//   ....[3]....
        /*0138*/ 	.word	0x000005e0
        /*013c*/ 	.word	0x000000ff
        /*0140*/ 	.word	0x00000018
        /*0144*/ 	.short	0x0100
        /*0146*/ 	.byte	0x04
	.zero		1


	//   ....[4]....
        /*0148*/ 	.word	0x00000710
        /*014c*/ 	.word	0x000000ff
        /*0150*/ 	.word	0x00000020
        /*0154*/ 	.short	0x0100
        /*0156*/ 	.byte	0x04
	.zero		1


	//   ....[5]....
        /*0158*/ 	.word	0x00000720
        /*015c*/ 	.word	0x000000ff
        /*0160*/ 	.word	0x00000040
        /*0164*/ 	.short	0x0100
        /*0166*/ 	.byte	0x04
	.zero		1


	//   ....[6]....
        /*0168*/ 	.word	0x00000730
        /*016c*/ 	.word	0x000000ff
        /*0170*/ 	.word	0x00000028
        /*0174*/ 	.short	0x0100
        /*0176*/ 	.byte	0x04
	.zero		1


	//   ....[7]....
        /*0178*/ 	.word	0x00000740
        /*017c*/ 	.word	0x000000ff
        /*0180*/ 	.word	0x00000048
        /*0184*/ 	.short	0x0100
        /*0186*/ 	.byte	0x04
	.zero		1


	//   ....[8]....
        /*0188*/ 	.word	0x00000750
        /*018c*/ 	.word	0x000000ff
        /*0190*/ 	.word	0x00000030
        /*0194*/ 	.short	0x0100
        /*0196*/ 	.byte	0x04
	.zero		1


	//   ....[9]....
        /*0198*/ 	.word	0x00000760
        /*019c*/ 	.word	0x000000ff
        /*01a0*/ 	.word	0x00000050
        /*01a4*/ 	.short	0x0100
        /*01a6*/ 	.byte	0x04
	.zero		1


	//   ....[10]....
        /*01a8*/ 	.word	0x00000770
        /*01ac*/ 	.word	0x000000ff
        /*01b0*/ 	.word	0x00000038
        /*01b4*/ 	.short	0x0100
        /*01b6*/ 	.byte	0x04
	.zero		1


	//   ....[11]....
        /*01b8*/ 	.word	0x00000780
        /*01bc*/ 	.word	0x000000ff
        /*01c0*/ 	.word	0x00000058
        /*01c4*/ 	.short	0x0100
        /*01c6*/ 	.byte	0x04
	.zero		1


	//   ....[12]....
        /*01c8*/ 	.word	0x00000870
        /*01cc*/ 	.word	0x000000ff
        /*01d0*/ 	.word	0x00000060
        /*01d4*/ 	.short	0x0100
        /*01d6*/ 	.byte	0x06
	.zero		1


	//   ....[13]....
        /*01d8*/ 	.word	0x00000880
        /*01dc*/ 	.word	0x000000ff
        /*01e0*/ 	.word	0x00000068
        /*01e4*/ 	.short	0x0100
        /*01e6*/ 	.byte	0x06
	.zero		1


	//   ....[14]....
        /*01e8*/ 	.word	0x000009c0
        /*01ec*/ 	.word	0x000000ff
        /*01f0*/ 	.word	0x00000070
        /*01f4*/ 	.short	0x0100
        /*01f6*/ 	.byte	0x06
	.zero		1


	//   ....[15]....
        /*01f8*/ 	.word	0x000009d0
        /*01fc*/ 	.word	0x000000ff
        /*0200*/ 	.word	0x00000080
        /*0204*/ 	.short	0x0100
        /*0206*/ 	.byte	0x06
	.zero		1


	//   ....[16]....
        /*0208*/ 	.word	0x000009e0
        /*020c*/ 	.word	0x000000ff
        /*0210*/ 	.word	0x00000078
        /*0214*/ 	.short	0x0100
        /*0216*/ 	.byte	0x06
	.zero		1


	//   ....[17]....
        /*0218*/ 	.word	0x000009f0
        /*021c*/ 	.word	0x000000ff
        /*0220*/ 	.word	0x00000088
        /*0224*/ 	.short	0x0100
        /*0226*/ 	.byte	0x06
	.zero		1


	//   ....[18]....
        /*0228*/ 	.word	0x00000b20
        /*022c*/ 	.word	0x000000ff
        /*0230*/ 	.word	0x00000090
        /*0234*/ 	.short	0x0100
        /*0236*/ 	.byte	0x04
	.zero		1


	//   ....[19]....
        /*0238*/ 	.word	0x00000b30
        /*023c*/ 	.word	0x000000ff
        /*0240*/ 	.word	0x000000b0
        /*0244*/ 	.short	0x0100
        /*0246*/ 	.byte	0x04
	.zero		1


	//   ....[20]....
        /*0248*/ 	.word	0x00000b40
        /*024c*/ 	.word	0x000000ff
        /*0250*/ 	.word	0x00000098
        /*0254*/ 	.short	0x0100
        /*0256*/ 	.byte	0x04
	.zero		1


	//   ....[21]....
        /*0258*/ 	.word	0x00000b50
        /*025c*/ 	.word	0x000000ff
        /*0260*/ 	.word	0x000000b8
        /*0264*/ 	.short	0x0100
        /*0266*/ 	.byte	0x04
	.zero		1


	//   ....[22]....
        /*0268*/ 	.word	0x00000b60
        /*026c*/ 	.word	0x000000ff
        /*0270*/ 	.word	0x000000a0
        /*0274*/ 	.short	0x0100
        /*0276*/ 	.byte	0x04
	.zero		1


	//   ....[23]....
        /*0278*/ 	.word	0x00000b70
        /*027c*/ 	.word	0x000000ff
        /*0280*/ 	.word	0x000000c0
        /*0284*/ 	.short	0x0100
        /*0286*/ 	.byte	0x04
	.zero		1


	//   ....[24]....
        /*0288*/ 	.word	0x00000b80
        /*028c*/ 	.word	0x000000ff
        /*0290*/ 	.word	0x000000a8
        /*0294*/ 	.short	0x0100
        /*0296*/ 	.byte	0x04
	.zero		1


	//   ....[25]....
        /*0298*/ 	.word	0x00000b90
        /*029c*/ 	.word	0x000000ff
        /*02a0*/ 	.word	0x000000c8
        /*02a4*/ 	.short	0x0100
        /*02a6*/ 	.byte	0x04
	.zero		1


	//   ....[26]....
        /*02a8*/ 	.word	0x00000c80
        /*02ac*/ 	.word	0x000000ff
        /*02b0*/ 	.word	0x000000d0
        /*02b4*/ 	.short	0x0100
        /*02b6*/ 	.byte	0x04
	.zero		1


	//   ....[27]....
        /*02b8*/ 	.word	0x00000c90
        /*02bc*/ 	.word	0x000000ff
        /*02c0*/ 	.word	0x000000e0
        /*02c4*/ 	.short	0x0100
        /*02c6*/ 	.byte	0x04
	.zero		1


	//   ....[28]....
        /*02c8*/ 	.word	0x00000ca0
        /*02cc*/ 	.word	0x000000ff
        /*02d0*/ 	.word	0x000000d8
        /*02d4*/ 	.short	0x0100
        /*02d6*/ 	.byte	0x04
	.zero		1


	//   ....[29]....
        /*02d8*/ 	.word	0x00000cb0
        /*02dc*/ 	.word	0x000000ff
        /*02e0*/ 	.word	0x000000e8
        /*02e4*/ 	.short	0x0100
        /*02e6*/ 	.byte	0x04
	.zero		1


	//   ....[30]....
        /*02e8*/ 	.word	0x00001580
        /*02ec*/ 	.word	0x00000002
        /*02f0*/ 	.word	0x000000e0
        /*02f4*/ 	.short	0x010a
        /*02f6*/ 	.byte	0xff
	.zero		1


	//   ....[31]....
        /*02f8*/ 	.word	0x000015b0
        /*02fc*/ 	.word	0x00000002
        /*0300*/ 	.word	0x000000d0
        /*0304*/ 	.short	0x0101
        /*0306*/ 	.byte	0xff
	.zero		1


	//   ....[32]....
        /*0308*/ 	.word	0x00001680
        /*030c*/ 	.word	0x000000ff
        /*0310*/ 	.word	0x00000010
        /*0314*/ 	.short	0x010a
        /*0316*/ 	.byte	0x04
	.zero		1


	//   ....[33]....
        /*0318*/ 	.word	0x00001760
        /*031c*/ 	.word	0x000000ff
        /*0320*/ 	.word	0x00000010
        /*0324*/ 	.short	0x010a
        /*0326*/ 	.byte	0x31
	.zero		1


	//   ....[34]....
        /*0328*/ 	.word	0x00001860
        /*032c*/ 	.word	0x000000ff
        /*0330*/ 	.word	0x00000010
        /*0334*/ 	.short	0x010a
        /*0336*/ 	.byte	0x04
	.zero		1


	//   ....[35]....
        /*0338*/ 	.word	0x00001b50
        /*033c*/ 	.word	0x000000ff
        /*0340*/ 	.word	0x00000068
        /*0344*/ 	.short	0x0101
        /*0346*/ 	.byte	0x0d
	.zero		1


	//   ....[36]....
        /*0348*/ 	.word	0x00001b70
        /*034c*/ 	.word	0x000000ff
        /*0350*/ 	.word	0x00000010
        /*0354*/ 	.short	0x010a
        /*0356*/ 	.byte	0x04
	.zero		1


	//   ....[37]....
        /*0358*/ 	.word	0x00001c30
        /*035c*/ 	.word	0x000000ff
        /*0360*/ 	.word	0x00000010
        /*0364*/ 	.short	0x010a
        /*0366*/ 	.byte	0x31
	.zero		1


	//   ....[38]....
        /*0368*/ 	.word	0x00001d30
        /*036c*/ 	.word	0x000000ff
        /*0370*/ 	.word	0x00000010
        /*0374*/ 	.short	0x010a
        /*0376*/ 	.byte	0x04
	.zero		1


	//   ....[39]....
        /*0378*/ 	.word	0x00002030
        /*037c*/ 	.word	0x00000002
        /*0380*/ 	.word	0x00000070
        /*0384*/ 	.short	0x010a
        /*0386*/ 	.byte	0xff
	.zero		1


	//   ....[40]....
        /*0388*/ 	.word	0x000020f0
        /*038c*/ 	.word	0x00000002
        /*0390*/ 	.word	0x00000000
        /*0394*/ 	.short	0x0101
        /*0396*/ 	.byte	0xff
	.zero		1


	//   ....[41]....
        /*0398*/ 	.word	0x00002650
        /*039c*/ 	.word	0x000000ff
        /*03a0*/ 	.word	0x00000000
        /*03a4*/ 	.short	0x010a
        /*03a6*/ 	.byte	0x04
	.zero		1


	//   ....[42]....
        /*03a8*/ 	.word	0x000026f0
        /*03ac*/ 	.word	0x00000000
        /*03b0*/ 	.word	0x00000000
        /*03b4*/ 	.short	0x010a
        /*03b6*/ 	.byte	0xff
	.zero		1


	//   ....[43]....
        /*03b8*/ 	.word	0x00002810
        /*03bc*/ 	.word	0x00000000
        /*03c0*/ 	.word	0x000000d0
        /*03c4*/ 	.short	0x010a
        /*03c6*/ 	.byte	0xff
	.zero		1


	//   ....[44]....
        /*03c8*/ 	.word	0x00002880
        /*03cc*/ 	.word	0x00000000
        /*03d0*/ 	.word	0x00000000
        /*03d4*/ 	.short	0x0101
        /*03d6*/ 	.byte	0xff
	.zero		1


	//   ....[45]....
        /*03d8*/ 	.word	0x000028a0
        /*03dc*/ 	.word	0x000000ff
        /*03e0*/ 	.word	0x00000080
        /*03e4*/ 	.short	0x010a
        /*03e6*/ 	.byte	0x04
	.zero		1


	//   ....[46]....
        /*03e8*/ 	.word	0x000029c0
        /*03ec*/ 	.word	0x00000000
        /*03f0*/ 	.word	0x00000070
        /*03f4*/ 	.short	0x010a
        /*03f6*/ 	.byte	0xff
	.zero		1


	//   ....[47]....
        /*03f8*/ 	.word	0x00002ac0
        /*03fc*/ 	.word	0x00000000
        /*0400*/ 	.word	0x00000000
        /*0404*/ 	.short	0x0101
        /*0406*/ 	.byte	0xff
	.zero		1


	//   ....[48]....
        /*0408*/ 	.word	0x00002b50
        /*040c*/ 	.word	0x000000ff
        /*0410*/ 	.word	0x00000080
        /*0414*/ 	.short	0x0106
        /*0416*/ 	.byte	0x04
	.zero		1


	//   ....[49]....
        /*0418*/ 	.word	0x00002b70
        /*041c*/ 	.word	0x000000ff
        /*0420*/ 	.word	0x00000080
        /*0424*/ 	.short	0x010a
        /*0426*/ 	.byte	0x04
	.zero		1


	//   ....[50]....
        /*0428*/ 	.word	0x00002c00
        /*042c*/ 	.word	0x000000ff
        /*0430*/ 	.word	0x00000080
        /*0434*/ 	.short	0x0106
        /*0436*/ 	.byte	0x07
	.zero		1


	//   ....[51]....
        /*0438*/ 	.word	0x00002c40
        /*043c*/ 	.word	0x00000000
        /*0440*/ 	.word	0x00000080
        /*0444*/ 	.short	0x010a
        /*0446*/ 	.byte	0xff
	.zero		1


	//   ....[52]....
        /*0448*/ 	.word	0x00003150
        /*044c*/ 	.word	0x00000000
        /*0450*/ 	.word	0x00000070
        /*0454*/ 	.short	0x010a
        /*0456*/ 	.byte	0xff
	.zero		1


	//   ....[53]....
        /*0458*/ 	.word	0x00003260
        /*045c*/ 	.word	0x00000003
        /*0460*/ 	.word	0x00000000
        /*0464*/ 	.short	0x0101
        /*0466*/ 	.byte	0xff
	.zero		1


	//   ....[54]....
        /*0468*/ 	.word	0x00003270
        /*046c*/ 	.word	0x000000ff
        /*0470*/ 	.word	0x00000000
        /*0474*/ 	.short	0x010a
        /*0476*/ 	.byte	0x04
	.zero		1


	//   ....[55]....
        /*0478*/ 	.word	0x000032f0
        /*047c*/ 	.word	0x000000ff
        /*0480*/ 	.word	0x000000b0
        /*0484*/ 	.short	0x010a
        /*0486*/ 	.byte	0x4b
	.zero		1


	//   ....[56]....
        /*0488*/ 	.word	0x000033d0
        /*048c*/ 	.word	0x000000ff
        /*0490*/ 	.word	0x00000000
        /*0494*/ 	.short	0x010a
        /*0496*/ 	.byte	0x05
	.zero		1


	//   ....[57]....
        /*0498*/ 	.word	0x00003520
        /*049c*/ 	.word	0x000000ff
        /*04a0*/ 	.word	0x00000000
        /*04a4*/ 	.short	0x010a
        /*04a6*/ 	.byte	0x07
	.zero		1


	//   ....[58]....
        /*04a8*/ 	.word	0x00003c50
        /*04ac*/ 	.word	0x000000ff
        /*04b0*/ 	.word	0x00000000
        /*04b4*/ 	.short	0x010a
        /*04b6*/ 	.byte	0x04
	.zero		1


	//   ....[59]....
        /*04b8*/ 	.word	0x00003ce0
        /*04bc*/ 	.word	0x000000ff
        /*04c0*/ 	.word	0x00000000
        /*04c4*/ 	.short	0x010a
        /*04c6*/ 	.byte	0x05
	.zero		1


	//   ....[60]....
        /*04c8*/ 	.word	0x00003d70
        /*04cc*/ 	.word	0x000000ff
        /*04d0*/ 	.word	0x00000000
        /*04d4*/ 	.short	0x010a
        /*04d6*/ 	.byte	0x05
	.zero		1


	//   ....[61]....
        /*04d8*/ 	.word	0x00003e00
        /*04dc*/ 	.word	0x000000ff
        /*04e0*/ 	.word	0x00000000
        /*04e4*/ 	.short	0x010a
        /*04e6*/ 	.byte	0x04
	.zero		1


	//   ....[62]....
        /*04e8*/ 	.word	0x00004280
        /*04ec*/ 	.word	0x00000000
        /*04f0*/ 	.word	0x00000070
        /*04f4*/ 	.short	0x010a
        /*04f6*/ 	.byte	0xff
	.zero		1


	//   ....[63]....
        /*04f8*/ 	.word	0x00004340
        /*04fc*/ 	.word	0x00000000
        /*0500*/ 	.word	0x00000000
        /*0504*/ 	.short	0x0101
        /*0506*/ 	.byte	0xff
	.zero		1


	//   ....[64]....
        /*0508*/ 	.word	0x00004660
        /*050c*/ 	.word	0x000000ff
        /*0510*/ 	.word	0x00000068
        /*0514*/ 	.short	0x010a
        /*0516*/ 	.byte	0x04
	.zero		1


	//   ....[65]....
        /*0518*/ 	.word	0x00004850
        /*051c*/ 	.word	0x000000ff
        /*0520*/ 	.word	0x00000040
        /*0524*/ 	.short	0x010a
        /*0526*/ 	.byte	0x04
	.zero		1


	//   ....[66]....
        /*0528*/ 	.word	0x000049d0
        /*052c*/ 	.word	0x000000ff
        /*0530*/ 	.word	0x00000020
        /*0534*/ 	.short	0x010b
        /*0536*/ 	.byte	0x04
	.zero		1


	//   ....[67]....
        /*0538*/ 	.word	0x000049e0
        /*053c*/ 	.word	0x000000ff
        /*0540*/ 	.word	0x00000000
        /*0544*/ 	.short	0x0101
        /*0546*/ 	.byte	0x05
	.zero		1


	//   ....[68]....
        /*0548*/ 	.word	0x000049f0
        /*054c*/ 	.word	0x000000ff
        /*0550*/ 	.word	0x00000048
        /*0554*/ 	.short	0x010a
        /*0556*/ 	.byte	0x04
	.zero		1


	//   ....[69]....
        /*0558*/ 	.word	0x00004b40
        /*055c*/ 	.word	0x000000ff
        /*0560*/ 	.word	0x00000028
        /*0564*/ 	.short	0x010b
        /*0566*/ 	.byte	0x04
	.zero		1


	//   ....[70]....
        /*0568*/ 	.word	0x00004b50
        /*056c*/ 	.word	0x000000ff
        /*0570*/ 	.word	0x00000000
        /*0574*/ 	.short	0x0101
        /*0576*/ 	.byte	0x05
	.zero		1


	//   ....[71]....
        /*0578*/ 	.word	0x00004b60
        /*057c*/ 	.word	0x000000ff
        /*0580*/ 	.word	0x00000050
        /*0584*/ 	.short	0x010a
        /*0586*/ 	.byte	0x04
	.zero		1


	//   ....[72]....
        /*0588*/ 	.word	0x00004ce0
        /*058c*/ 	.word	0x000000ff
        /*0590*/ 	.word	0x00000030
        /*0594*/ 	.short	0x010b
        /*0596*/ 	.byte	0x04
	.zero		1


	//   ....[73]....
        /*0598*/ 	.word	0x00004d20
        /*059c*/ 	.word	0x000000ff
        /*05a0*/ 	.word	0x00000000
        /*05a4*/ 	.short	0x0101
        /*05a6*/ 	.byte	0x05
	.zero		1


	//   ....[74]....
        /*05a8*/ 	.word	0x00004d60
        /*05ac*/ 	.word	0x000000ff
        /*05b0*/ 	.word	0x00000058
        /*05b4*/ 	.short	0x010a
        /*05b6*/ 	.byte	0x04
	.zero		1


	//   ....[75]....
        /*05b8*/ 	.word	0x00004fa0
        /*05bc*/ 	.word	0x000000ff
        /*05c0*/ 	.word	0x00000038
        /*05c4*/ 	.short	0x010b
        /*05c6*/ 	.byte	0x04
	.zero		1


	//   ....[76]....
        /*05c8*/ 	.word	0x00004fc0
        /*05cc*/ 	.word	0x000000ff
        /*05d0*/ 	.word	0x00000000
        /*05d4*/ 	.short	0x0101
        /*05d6*/ 	.byte	0x0d
	.zero		1


	//   ....[77]....
        /*05d8*/ 	.word	0x00004ff0
        /*05dc*/ 	.word	0x000000ff
        /*05e0*/ 	.word	0x00000040
        /*05e4*/ 	.short	0x010a
        /*05e6*/ 	.byte	0x04
	.zero		1


	//   ....[78]....
        /*05e8*/ 	.word	0x00005010
        /*05ec*/ 	.word	0x000000ff
        /*05f0*/ 	.word	0x00000048
        /*05f4*/ 	.short	0x010a
        /*05f6*/ 	.byte	0x04
	.zero		1


	//   ....[79]....
        /*05f8*/ 	.word	0x00005030
        /*05fc*/ 	.word	0x000000ff
        /*0600*/ 	.word	0x00000050
        /*0604*/ 	.short	0x010a
        /*0606*/ 	.byte	0x04
	.zero		1


	//   ....[80]....
        /*0608*/ 	.word	0x00005070
        /*060c*/ 	.word	0x00000000
        /*0610*/ 	.word	0x00000058
        /*0614*/ 	.short	0x010a
        /*0616*/ 	.byte	0xff
	.zero		1


	//   ....[81]....
        /*0618*/ 	.word	0x000053e0
        /*061c*/ 	.word	0x00000000
        /*0620*/ 	.word	0x00000070
        /*0624*/ 	.short	0x010a
        /*0626*/ 	.byte	0xff
	.zero		1


	//   ....[82]....
        /*0628*/ 	.word	0x000054f0
        /*062c*/ 	.word	0x00000000
        /*0630*/ 	.word	0x00000000
        /*0634*/ 	.short	0x0101
        /*0636*/ 	.byte	0xff
	.zero		1


	//   ....[83]....
        /*0638*/ 	.word	0x00005f70
        /*063c*/ 	.word	0x000000ff
        /*0640*/ 	.word	0x00000020
        /*0644*/ 	.short	0x010a
        /*0646*/ 	.byte	0x24
	.zero		1


	//   ....[84]....
        /*0648*/ 	.word	0x00005fb0
        /*064c*/ 	.word	0x00000056
        /*0650*/ 	.word	0x00000090
        /*0654*/ 	.short	0x010a
        /*0656*/ 	.byte	0xff
	.zero		1


	//   ....[85]....
        /*0658*/ 	.word	0x00006120
        /*065c*/ 	.word	0x000000ff
        /*0660*/ 	.word	0x00000020
        /*0664*/ 	.short	0x010a
        /*0666*/ 	.byte	0x24
	.zero		1


	//   ....[86]....
        /*0668*/ 	.word	0x00006220
        /*066c*/ 	.word	0x00000056
        /*0670*/ 	.word	0x00000090
        /*0674*/ 	.short	0x010a
        /*0676*/ 	.byte	0xff
	.zero		1


	//   ....[87]....
        /*0678*/ 	.word	0x00006820
        /*067c*/ 	.word	0x00000000
        /*0680*/ 	.word	0x00000000
        /*0684*/ 	.short	0x0101
        /*0686*/ 	.byte	0xff
	.zero		1


	//   ....[88]....
        /*0688*/ 	.word	0x00006830
        /*068c*/ 	.word	0x00000002
        /*0690*/ 	.word	0x00000020
        /*0694*/ 	.short	0x010a
        /*0696*/ 	.byte	0xff
	.zero		1


	//   ....[89]....
        /*0698*/ 	.word	0x00006900
        /*069c*/ 	.word	0x00000002
        /*06a0*/ 	.word	0x00000020
        /*06a4*/ 	.short	0x010a
        /*06a6*/ 	.byte	0xff
	.zero		1


	//   ....[90]....
        /*06a8*/ 	.word	0x00006f80
        /*06ac*/ 	.word	0x00000010
        /*06b0*/ 	.word	0x00000000
        /*06b4*/ 	.short	0x0101
        /*06b6*/ 	.byte	0xff
	.zero		1


	//   ....[91]....
        /*06b8*/ 	.word	0x00006fa0
        /*06bc*/ 	.word	0x00000000
        /*06c0*/ 	.word	0x00000020
        /*06c4*/ 	.short	0x010a
        /*06c6*/ 	.byte	0xff
	.zero		1


	//   ....[92]....
        /*06c8*/ 	.word	0x00007060
        /*06cc*/ 	.word	0x00000000
        /*06d0*/ 	.word	0x00000020
        /*06d4*/ 	.short	0x010a
        /*06d6*/ 	.byte	0xff
	.zero		1


	//   ....[93]....
        /*06d8*/ 	.word	0x000076e0
        /*06dc*/ 	.word	0x00000010
        /*06e0*/ 	.word	0x00000000
        /*06e4*/ 	.short	0x0101
        /*06e6*/ 	.byte	0xff
	.zero		1


	//   ....[94]....
        /*06e8*/ 	.word	0x00007700
        /*06ec*/ 	.word	0x00000002
        /*06f0*/ 	.word	0x00000020
        /*06f4*/ 	.short	0x010a
        /*06f6*/ 	.byte	0xff
	.zero		1


	//   ....[95]....
        /*06f8*/ 	.word	0x000077c0
        /*06fc*/ 	.word	0x00000002
        /*0700*/ 	.word	0x00000020
        /*0704*/ 	.short	0x010a
        /*0706*/ 	.byte	0xff
	.zero		1


	//   ....[96]....
        /*0708*/ 	.word	0x00007ab0
        /*070c*/ 	.word	0x000000ff
        /*0710*/ 	.word	0x00000000
        /*0714*/ 	.short	0x0101
        /*0716*/ 	.byte	0x04
	.zero		1


	//   ....[97]....
        /*0718*/ 	.word	0x00007ec0
        /*071c*/ 	.word	0x00000000
        /*0720*/ 	.word	0x00000000
        /*0724*/ 	.short	0x0101
        /*0726*/ 	.byte	0xff
	.zero		1


	//   ....[98]....
        /*0728*/ 	.word	0x00008130
        /*072c*/ 	.word	0x000000ff
        /*0730*/ 	.word	0x00000000
        /*0734*/ 	.short	0x0101
        /*0736*/ 	.byte	0x04
	.zero		1


	//   ....[99]....
        /*0738*/ 	.word	0x00008150
        /*073c*/ 	.word	0x00000002
        /*0740*/ 	.word	0x000000e0
        /*0744*/ 	.short	0x010a
        /*0746*/ 	.byte	0xff
	.zero		1


	//   ....[100]....
        /*0748*/ 	.word	0x000081b0
        /*074c*/ 	.word	0x00000002
        /*0750*/ 	.word	0x00000010
        /*0754*/ 	.short	0x010a
        /*0756*/ 	.byte	0xff
	.zero		1


	//   ....[101]....
        /*0758*/ 	.word	0x00008210
        /*075c*/ 	.word	0x00000002
        /*0760*/ 	.word	0x00000010
        /*0764*/ 	.short	0x010a
        /*0766*/ 	.byte	0xff
	.zero		1


	//   ....[102]....
        /*0768*/ 	.word	0x00008260
        /*076c*/ 	.word	0x00000002
        /*0770*/ 	.word	0x00000070
        /*0774*/ 	.short	0x010a
        /*0776*/ 	.byte	0xff
	.zero		1


	//   ....[103]....
        /*0778*/ 	.word	0x000082c0
        /*077c*/ 	.word	0x00000000
        /*0780*/ 	.word	0x00000000
        /*0784*/ 	.short	0x010a
        /*0786*/ 	.byte	0xff
	.zero		1


	//   ....[104]....
        /*0788*/ 	.word	0x00008310
        /*078c*/ 	.word	0x00000000
        /*0790*/ 	.word	0x000000d0
        /*0794*/ 	.short	0x010a
        /*0796*/ 	.byte	0xff
	.zero		1


	//   ....[105]....
        /*0798*/ 	.word	0x00008370
        /*079c*/ 	.word	0x00000000
        /*07a0*/ 	.word	0x00000080
        /*07a4*/ 	.short	0x010a
        /*07a6*/ 	.byte	0xff
	.zero		1


	//   ....[106]....
        /*07a8*/ 	.word	0x000083c0
        /*07ac*/ 	.word	0x00000000
        /*07b0*/ 	.word	0x00000070
        /*07b4*/ 	.short	0x010a
        /*07b6*/ 	.byte	0xff
	.zero		1


	//   ....[107]....
        /*07b8*/ 	.word	0x00008420
        /*07bc*/ 	.word	0x00000000
        /*07c0*/ 	.word	0x00000080
        /*07c4*/ 	.short	0x010a
        /*07c6*/ 	.byte	0xff
	.zero		1


	//   ....[108]....
        /*07c8*/ 	.word	0x00008470
        /*07cc*/ 	.word	0x00000000
        /*07d0*/ 	.word	0x00000070
        /*07d4*/ 	.short	0x010a
        /*07d6*/ 	.byte	0xff
	.zero		1


	//   ....[109]....
        /*07d8*/ 	.word	0x000084d0
        /*07dc*/ 	.word	0x00000002
        /*07e0*/ 	.word	0x000000b0
        /*07e4*/ 	.short	0x010a
        /*07e6*/ 	.byte	0xff
	.zero		1


	//   ....[110]....
        /*07e8*/ 	.word	0x00008530
        /*07ec*/ 	.word	0x00000000
        /*07f0*/ 	.word	0x00000000
        /*07f4*/ 	.short	0x010a
        /*07f6*/ 	.byte	0xff
	.zero		1


	//   ....[111]....
        /*07f8*/ 	.word	0x00008590
        /*07fc*/ 	.word	0x00000000
        /*0800*/ 	.word	0x00000000
        /*0804*/ 	.short	0x010a
        /*0806*/ 	.byte	0xff
	.zero		1


	//   ....[112]....
        /*0808*/ 	.word	0x000085f0
        /*080c*/ 	.word	0x00000000
        /*0810*/ 	.word	0x00000000
        /*0814*/ 	.short	0x010a
        /*0816*/ 	.byte	0xff
	.zero		1


	//   ....[113]....
        /*0818*/ 	.word	0x00008650
        /*081c*/ 	.word	0x00000000
        /*0820*/ 	.word	0x00000000
        /*0824*/ 	.short	0x010a
        /*0826*/ 	.byte	0xff
	.zero		1


	//   ....[114]....
        /*0828*/ 	.word	0x000086b0
        /*082c*/ 	.word	0x00000000
        /*0830*/ 	.word	0x00000000
        /*0834*/ 	.short	0x010a
        /*0836*/ 	.byte	0xff
	.zero		1


	//   ....[115]....
        /*0838*/ 	.word	0x00008700
        /*083c*/ 	.word	0x00000000
        /*0840*/ 	.word	0x00000070
        /*0844*/ 	.short	0x010a
        /*0846*/ 	.byte	0xff
	.zero		1


	//   ....[116]....
        /*0848*/ 	.word	0x00008760
        /*084c*/ 	.word	0x00000000
        /*0850*/ 	.word	0x00000068
        /*0854*/ 	.short	0x010a
        /*0856*/ 	.byte	0xff
	.zero		1


	//   ....[117]....
        /*0858*/ 	.word	0x000087c0
        /*085c*/ 	.word	0x00000000
        /*0860*/ 	.word	0x00000040
        /*0864*/ 	.short	0x010a
        /*0866*/ 	.byte	0xff
	.zero		1


	//   ....[118]....
        /*0868*/ 	.word	0x00008820
        /*086c*/ 	.word	0x00000000
        /*0870*/ 	.word	0x00000048
        /*0874*/ 	.short	0x010a
        /*0876*/ 	.byte	0xff
	.zero		1


	//   ....[119]....
        /*0878*/ 	.word	0x00008880
        /*087c*/ 	.word	0x00000000
        /*0880*/ 	.word	0x00000050
        /*0884*/ 	.short	0x010a
        /*0886*/ 	.byte	0xff
	.zero		1


	//   ....[120]....
        /*0888*/ 	.word	0x000088e0
        /*088c*/ 	.word	0x00000000
        /*0890*/ 	.word	0x00000058
        /*0894*/ 	.short	0x010a
        /*0896*/ 	.byte	0xff
	.zero		1


	//   ....[121]....
        /*0898*/ 	.word	0x00008940
        /*089c*/ 	.word	0x00000000
        /*08a0*/ 	.word	0x00000040
        /*08a4*/ 	.short	0x010a
        /*08a6*/ 	.byte	0xff
	.zero		1


	//   ....[122]....
        /*08a8*/ 	.word	0x000089a0
        /*08ac*/ 	.word	0x00000000
        /*08b0*/ 	.word	0x00000048
        /*08b4*/ 	.short	0x010a
        /*08b6*/ 	.byte	0xff
	.zero		1


	//   ....[123]....
        /*08b8*/ 	.word	0x00008a00
        /*08bc*/ 	.word	0x00000000
        /*08c0*/ 	.word	0x00000050
        /*08c4*/ 	.short	0x010a
        /*08c6*/ 	.byte	0xff
	.zero		1


	//   ....[124]....
        /*08c8*/ 	.word	0x00008a50
        /*08cc*/ 	.word	0x00000000
        /*08d0*/ 	.word	0x00000070
        /*08d4*/ 	.short	0x010a
        /*08d6*/ 	.byte	0xff
	.zero		1


	//   ....[125]....
        /*08d8*/ 	.word	0x00008ab0
        /*08dc*/ 	.word	0x00000000
        /*08e0*/ 	.word	0x00000020
        /*08e4*/ 	.short	0x010a
        /*08e6*/ 	.byte	0xff
	.zero		1


	//   ....[126]....
        /*08e8*/ 	.word	0x00008b00
        /*08ec*/ 	.word	0x00000056
        /*08f0*/ 	.word	0x00000090
        /*08f4*/ 	.short	0x010a
        /*08f6*/ 	.byte	0xff
	.zero		1


	//   ....[127]....
        /*08f8*/ 	.word	0x00008b50
        /*08fc*/ 	.word	0x00000002
        /*0900*/ 	.word	0x00000020
        /*0904*/ 	.short	0x010a
        /*0906*/ 	.byte	0xff
	.zero		1


	//   ....[128]....
        /*0908*/ 	.word	0x00008ba0
        /*090c*/ 	.word	0x00000000
        /*0910*/ 	.word	0x00000020
        /*0914*/ 	.short	0x010a
        /*0916*/ 	.byte	0xff
	.zero		1


	//   ....[129]....
        /*0918*/ 	.word	0x00008bf0
        /*091c*/ 	.word	0x00000002
        /*0920*/ 	.word	0x00000020
        /*0924*/ 	.short	0x010a
        /*0926*/ 	.byte	0xff
	.zero		1


	//----- nvinfo : EIATTR_NUM_MBARRIERS
	.align		4
.L_47:
        /*0928*/ 	.byte	0x03, 0x38
        /*092a*/ 	.short	0x001e


	//----- nvinfo : EIATTR_EXIT_INSTR_OFFSETS
	.align		4
        /*092c*/ 	.byte	0x04, 0x1c
        /*092e*/ 	.short	(.L_49 - .L_48)


	//   ....[0]....
.L_48:
        /*0930*/ 	.word	0x00002720


	//   ....[1]....
        /*0934*/ 	.word	0x00002c10


	//   ....[2]....
        /*0938*/ 	.word	0x00002c70


	//   ....[3]....
        /*093c*/ 	.word	0x00004070


	//   ....[4]....
        /*0940*/ 	.word	0x000050a0


	//   ....[5]....
        /*0944*/ 	.word	0x000050e0


	//   ....[6]....
        /*0948*/ 	.word	0x00008020


	//   ....[7]....
        /*094c*/ 	.word	0x000080a0


	//   ....[8]....
        /*0950*/ 	.word	0x000080d0


	//   ....[9]....
        /*0954*/ 	.word	0x00008140


	//----- nvinfo : EIATTR_MAX_THREADS
	.align		4
.L_49:
        /*0958*/ 	.byte	0x04, 0x05
        /*095a*/ 	.short	(.L_51 - .L_50)
.L_50:
        /*095c*/ 	.word	0x00000100
        /*0960*/ 	.word	0x00000001
        /*0964*/ 	.word	0x00000001


	//----- nvinfo : EIATTR_CRS_STACK_SIZE
	.align		4
.L_51:
        /*0968*/ 	.byte	0x04, 0x1e
        /*096a*/ 	.short	(.L_53 - .L_52)
.L_52:
        /*096c*/ 	.word	0x00000000


	//----- nvinfo : EIATTR_CBANK_PARAM_SIZE
	.align		4
.L_53:
        /*0970*/ 	.byte	0x03, 0x19
        /*0972*/ 	.short	0x0800


	//----- nvinfo : EIATTR_PARAM_CBANK
	.align		4
        /*0974*/ 	.byte	0x04, 0x0a
        /*0976*/ 	.short	(.L_55 - .L_54)
	.align		4
.L_54:
        /*0978*/ 	.word	index@(.nv.constant0._ZN7cutlass13device_kernelINS_4gemm6kernel13GemmUniversalIN4cute5tupleIJiiiiEEENS1_10collective13CollectiveMmaINS1_35MainloopSm100TmaUmmaWarpSpecializedILi2ELi2ELi4ENS5_IJNS4_1CILi1EEESB_SB_EEEEENS5_IJNSA_ILi64EEENSA_ILi128EEESF_EEEfNS5_IJSB_llEEEfSH_NS4_8TiledMMAINS4_8MMA_AtomIJNS4_17SM100_MMA_TF32_SSINS_10tfloat32_tESL_fLi64ELi128ELNS4_4UMMA5MajorE1ELSN_1ELNSM_7ScaleInE0ELSO_0EEEEEENS4_6LayoutISC_NS5_IJNSA_ILi0EEESS_SS_EEEEENS5_IJNS4_10UnderscoreESV_SV_EEEEENS4_13SM90_TMA_LOADENS4_14ComposedLayoutINS4_7SwizzleILi2ELi5ELi2EEENS4_18smem_ptr_flag_bitsILi32EEENSR_INS5_IJNSA_ILi32EEENSA_ILi4EEEEEENS5_IJSB_S14_EEEEEEEvNS4_8identityESY_S19_vS1A_EENS_8epilogue10collective18CollectiveEpilogueINS1C_23Sm100TmaWarpSpecializedILi4ELi2ELi16ELb1ELb0EEEJSG_NS5_IJNSR_ISE_SB_EENSR_IS14_SB_EEEEEfNS5_IJlSB_lEEEfS1K_NS1C_6fusion15FusionCallbacksIS1G_NS1L_17LinearCombinationIffffLNS_15FloatRoundStyleE2EEESG_S1J_JEEENS4_5SM1004TMEM4LOAD26SM100_TMEM_LOAD_16dp128b8xESY_NSZ_INS10_ILi3ELi4ELi3EEES13_NSR_INS5_IJNSA_ILi8EEES14_EEENS5_IJS14_SB_EEEEEEENS4_17SM75_U32x4_LDSM_NENS4_14SM90_TMA_STOREES20_NS4_17SM90_U32x4_STSM_NENS4_39AutoVectorizingCopyWithAssumedAlignmentILi128EEEEEEvvEEEEvNT_6ParamsE)
        /*097c*/ 	.short	0x0380
        /*097e*/ 	.short	0x0800


	//----- nvinfo : EIATTR_SW_WAR
	.align		4
.L_55:
        /*0980*/ 	.byte	0x04, 0x36
        /*0982*/ 	.short	(.L_57 - .L_56)
.L_56:
        /*0984*/ 	.word	0x00000008
.L_57:


//--------------------- .nv.callgraph             --------------------------
	.section	.nv.callgraph,"",@"SHT_CUDA_CALLGRAPH"
	.align	4
	.sectionentsize	8
	.align		4
        /*0000*/ 	.word	0x00000000
	.align		4
        /*0004*/ 	.word	0xffffffff
	.align		4
        /*0008*/ 	.word	index@(_ZN7cutlass13device_kernelINS_4gemm6kernel13GemmUniversalIN4cute5tupleIJiiiiEEENS1_10collective13CollectiveMmaINS1_35MainloopSm100TmaUmmaWarpSpecializedILi2ELi2ELi4ENS5_IJNS4_1CILi1EEESB_SB_EEEEENS5_IJNSA_ILi64EEENSA_ILi128EEESF_EEEfNS5_IJSB_llEEEfSH_NS4_8TiledMMAINS4_8MMA_AtomIJNS4_17SM100_MMA_TF32_SSINS_10tfloat32_tESL_fLi64ELi128ELNS4_4UMMA5MajorE1ELSN_1ELNSM_7ScaleInE0ELSO_0EEEEEENS4_6LayoutISC_NS5_IJNSA_ILi0EEESS_SS_EEEEENS5_IJNS4_10UnderscoreESV_SV_EEEEENS4_13SM90_TMA_LOADENS4_14ComposedLayoutINS4_7SwizzleILi2ELi5ELi2EEENS4_18smem_ptr_flag_bitsILi32EEENSR_INS5_IJNSA_ILi32EEENSA_ILi4EEEEEENS5_IJSB_S14_EEEEEEEvNS4_8identityESY_S19_vS1A_EENS_8epilogue10collective18CollectiveEpilogueINS1C_23Sm100TmaWarpSpecializedILi4ELi2ELi16ELb1ELb0EEEJSG_NS5_IJNSR_ISE_SB_EENSR_IS14_SB_EEEEEfNS5_IJlSB_lEEEfS1K_NS1C_6fusion15FusionCallbacksIS1G_NS1L_17LinearCombinationIffffLNS_15FloatRoundStyleE2EEESG_S1J_JEEENS4_5SM1004TMEM4LOAD26SM100_TMEM_LOAD_16dp128b8xESY_NSZ_INS10_ILi3ELi4ELi3EEES13_NSR_INS5_IJNSA_ILi8EEES14_EEENS5_IJS14_SB_EEEEEEENS4_17SM75_U32x4_LDSM_NENS4_14SM90_TMA_STOREES20_NS4_17SM90_U32x4_STSM_NENS4_39AutoVectorizingCopyWithAssumedAlignmentILi128EEEEEEvvEEEEvNT_6ParamsE)
	.align		4
        /*000c*/ 	.word	index@(__assertfail)
	.align		4
        /*0010*/ 	.word	0x00000000
	.align		4
        /*0014*/ 	.word	0xfffffffe
	.align		4
        /*0018*/ 	.word	0x00000000
	.align		4
        /*001c*/ 	.word	0xfffffffd
	.align		4
        /*0020*/ 	.word	0x00000000
	.align		4
        /*0024*/ 	.word	0xfffffffc


//--------------------- .nv.constant4             --------------------------
	.section	.nv.constant4,"a",@progbits
	.align	8
	.align		8
.nv.constant4:
        /*0000*/ 	.dword	__assertfail
	.align		8
        /*0008*/ 	.dword	__unnamed_1
	.align		8
        /*0010*/ 	.dword	__unnamed_2
	.align		8
        /*0018*/ 	.dword	_ZN40_INTERNAL_35fd1439_4_k_cu_e8e72609_335034cuda3std3__45__cpo5beginE
	.align		8
        /*0020*/ 	.dword	_ZN40_INTERNAL_35fd1439_4_k_cu_e8e72609_335034cuda3std3__45__cpo3endE
	.align		8
        /*0028*/ 	.dword	_ZN40_INTERNAL_35fd1439_4_k_cu_e8e72609_335034cuda3std3__45__cpo6cbeginE
	.align		8
        /*0030*/ 	.dword	_ZN40_INTERNAL_35fd1439_4_k_cu_e8e72609_335034cuda3std3__45__cpo4cendE
	.align		8
        /*0038*/ 	.dword	_ZN40_INTERNAL_35fd1439_4_k_cu_e8e72609_335034cuda3std3__442_GLOBAL__N__35fd1439_4_k_cu_e8e72609_335036ignoreE
	.align		8
        /*0040*/ 	.dword	_ZN40_INTERNAL_35fd1439_4_k_cu_e8e72609_335034cuda3std3__419piecewise_constructE
	.align		8
        /*0048*/ 	.dword	_ZN40_INTERNAL_35fd1439_4_k_cu_e8e72609_335034cuda3std3__48in_placeE
	.align		8
        /*0050*/ 	.dword	_ZN40_INTERNAL_35fd1439_4_k_cu_e8e72609_335034cuda3std6ranges3__45__cpo4swapE
	.align		8
        /*0058*/ 	.dword	_ZN40_INTERNAL_35fd1439_4_k_cu_e8e72609_335034cuda3std6ranges3__45__cpo9iter_moveE
	.align		8
        /*0060*/ 	.dword	_ZN40_INTERNAL_35fd1439_4_k_cu_e8e72609_335034cute7productE
	.align		8
        /*0068*/ 	.dword	_ZN40_INTERNAL_35fd1439_4_k_cu_e8e72609_335034cute1_E
	.align		8
        /*0070*/ 	.dword	$str$25
	.align		8
        /*0078*/ 	.dword	$str$26
	.align		8
        /*0080*/ 	.dword	$str$27
	.align		8
        /*0088*/ 	.dword	$str$28


//--------------------- .text._ZN7cutlass13device_kernelINS_4gemm6kernel13GemmUniversalIN4cute5tupleIJiiiiEEENS1_10collective13CollectiveMmaINS1_35MainloopSm100TmaUmmaWarpSpecializedILi2ELi2ELi4ENS5_IJNS4_1CILi1EEESB_SB_EEEEENS5_IJNSA_ILi64EEENSA_ILi128EEESF_EEEfNS5_IJSB_llEEEfSH_NS4_8TiledMMAINS4_8MMA_AtomIJNS4_17SM100_MMA_TF32_SSINS_10tfloat32_tESL_fLi64ELi128ELNS4_4UMMA5MajorE1ELSN_1ELNSM_7ScaleInE0ELSO_0EEEEEENS4_6LayoutISC_NS5_IJNSA_ILi0EEESS_SS_EEEEENS5_IJNS4_10UnderscoreESV_SV_EEEEENS4_13SM90_TMA_LOADENS4_14ComposedLayoutINS4_7SwizzleILi2ELi5ELi2EEENS4_18smem_ptr_flag_bitsILi32EEENSR_INS5_IJNSA_ILi32EEENSA_ILi4EEEEEENS5_IJSB_S14_EEEEEEEvNS4_8identityESY_S19_vS1A_EENS_8epilogue10collective18CollectiveEpilogueINS1C_23Sm100TmaWarpSpecializedILi4ELi2ELi16ELb1ELb0EEEJSG_NS5_IJNSR_ISE_SB_EENSR_IS14_SB_EEEEEfNS5_IJlSB_lEEEfS1K_NS1C_6fusion15FusionCallbacksIS1G_NS1L_17LinearCombinationIffffLNS_15FloatRoundStyleE2EEESG_S1J_JEEENS4_5SM1004TMEM4LOAD26SM100_TMEM_LOAD_16dp128b8xESY_NSZ_INS10_ILi3ELi4ELi3EEES13_NSR_INS5_IJNSA_ILi8EEES14_EEENS5_IJS14_SB_EEEEEEENS4_17SM75_U32x4_LDSM_NENS4_14SM90_TMA_STOREES20_NS4_17SM90_U32x4_STSM_NENS4_39AutoVectorizingCopyWithAssumedAlignmentILi128EEEEEEvvEEEEvNT_6ParamsE --------------------------
	.section	.text._ZN7cutlass13device_kernelINS_4gemm6kernel13GemmUniversalIN4cute5tupleIJiiiiEEENS1_10collective13CollectiveMmaINS1_35MainloopSm100TmaUmmaWarpSpecializedILi2ELi2ELi4ENS5_IJNS4_1CILi1EEESB_SB_EEEEENS5_IJNSA_ILi64EEENSA_ILi128EEESF_EEEfNS5_IJSB_llEEEfSH_NS4_8TiledMMAINS4_8MMA_AtomIJNS4_17SM100_MMA_TF32_SSINS_10tfloat32_tESL_fLi64ELi128ELNS4_4UMMA5MajorE1ELSN_1ELNSM_7ScaleInE0ELSO_0EEEEEENS4_6LayoutISC_NS5_IJNSA_ILi0EEESS_SS_EEEEENS5_IJNS4_10UnderscoreESV_SV_EEEEENS4_13SM90_TMA_LOADENS4_14ComposedLayoutINS4_7SwizzleILi2ELi5ELi2EEENS4_18smem_ptr_flag_bitsILi32EEENSR_INS5_IJNSA_ILi32EEENSA_ILi4EEEEEENS5_IJSB_S14_EEEEEEEvNS4_8identityESY_S19_vS1A_EENS_8epilogue10collective18CollectiveEpilogueINS1C_23Sm100TmaWarpSpecializedILi4ELi2ELi16ELb1ELb0EEEJSG_NS5_IJNSR_ISE_SB_EENSR_IS14_SB_EEEEEfNS5_IJlSB_lEEEfS1K_NS1C_6fusion15FusionCallbacksIS1G_NS1L_17LinearCombinationIffffLNS_15FloatRoundStyleE2EEESG_S1J_JEEENS4_5SM1004TMEM4LOAD26SM100_TMEM_LOAD_16dp128b8xESY_NSZ_INS10_ILi3ELi4ELi3EEES13_NSR_INS5_IJNSA_ILi8EEES14_EEENS5_IJS14_SB_EEEEEEENS4_17SM75_U32x4_LDSM_NENS4_14SM90_TMA_STOREES20_NS4_17SM90_U32x4_STSM_NENS4_39AutoVectorizingCopyWithAssumedAlignmentILi128EEEEEEvvEEEEvNT_6ParamsE,"ax",@progbits
	.align	128
.text._ZN7cutlass13device_kernelINS_4gemm6kernel13GemmUniversalIN4cute5tupleIJiiiiEEENS1_10collective13CollectiveMmaINS1_35MainloopSm100TmaUmmaWarpSpecializedILi2ELi2ELi4ENS5_IJNS4_1CILi1EEESB_SB_EEEEENS5_IJNSA_ILi64EEENSA_ILi128EEESF_EEEfNS5_IJSB_llEEEfSH_NS4_8TiledMMAINS4_8MMA_AtomIJNS4_17SM100_MMA_TF32_SSINS_10tfloat32_tESL_fLi64ELi128ELNS4_4UMMA5MajorE1ELSN_1ELNSM_7ScaleInE0ELSO_0EEEEEENS4_6LayoutISC_NS5_IJNSA_ILi0EEESS_SS_EEEEENS5_IJNS4_10UnderscoreESV_SV_EEEEENS4_13SM90_TMA_LOADENS4_14ComposedLayoutINS4_7SwizzleILi2ELi5ELi2EEENS4_18smem_ptr_flag_bitsILi32EEENSR_INS5_IJNSA_ILi32EEENSA_ILi4EEEEEENS5_IJSB_S14_EEEEEEEvNS4_8identityESY_S19_vS1A_EENS_8epilogue10collective18CollectiveEpilogueINS1C_23Sm100TmaWarpSpecializedILi4ELi2ELi16ELb1ELb0EEEJSG_NS5_IJNSR_ISE_SB_EENSR_IS14_SB_EEEEEfNS5_IJlSB_lEEEfS1K_NS1C_6fusion15FusionCallbacksIS1G_NS1L_17LinearCombinationIffffLNS_15FloatRoundStyleE2EEESG_S1J_JEEENS4_5SM1004TMEM4LOAD26SM100_TMEM_LOAD_16dp128b8xESY_NSZ_INS10_ILi3ELi4ELi3EEES13_NSR_INS5_IJNSA_ILi8EEES14_EEENS5_IJS14_SB_EEEEEEENS4_17SM75_U32x4_LDSM_NENS4_14SM90_TMA_STOREES20_NS4_17SM90_U32x4_STSM_NENS4_39AutoVectorizingCopyWithAssumedAlignmentILi128EEEEEEvvEEEEvNT_6ParamsE:
        .type           _ZN7cutlass13device_kernelINS_4gemm6kernel13GemmUniversalIN4cute5tupleIJiiiiEEENS1_10collective13CollectiveMmaINS1_35MainloopSm100TmaUmmaWarpSpecializedILi2ELi2ELi4ENS5_IJNS4_1CILi1EEESB_SB_EEEEENS5_IJNSA_ILi64EEENSA_ILi128EEESF_EEEfNS5_IJSB_llEEEfSH_NS4_8TiledMMAINS4_8MMA_AtomIJNS4_17SM100_MMA_TF32_SSINS_10tfloat32_tESL_fLi64ELi128ELNS4_4UMMA5MajorE1ELSN_1ELNSM_7ScaleInE0ELSO_0EEEEEENS4_6LayoutISC_NS5_IJNSA_ILi0EEESS_SS_EEEEENS5_IJNS4_10UnderscoreESV_SV_EEEEENS4_13SM90_TMA_LOADENS4_14ComposedLayoutINS4_7SwizzleILi2ELi5ELi2EEENS4_18smem_ptr_flag_bitsILi32EEENSR_INS5_IJNSA_ILi32EEENSA_ILi4EEEEEENS5_IJSB_S14_EEEEEEEvNS4_8identityESY_S19_vS1A_EENS_8epilogue10collective18CollectiveEpilogueINS1C_23Sm100TmaWarpSpecializedILi4ELi2ELi16ELb1ELb0EEEJSG_NS5_IJNSR_ISE_SB_EENSR_IS14_SB_EEEEEfNS5_IJlSB_lEEEfS1K_NS1C_6fusion15FusionCallbacksIS1G_NS1L_17LinearCombinationIffffLNS_15FloatRoundStyleE2EEESG_S1J_JEEENS4_5SM1004TMEM4LOAD26SM100_TMEM_LOAD_16dp128b8xESY_NSZ_INS10_ILi3ELi4ELi3EEES13_NSR_INS5_IJNSA_ILi8EEES14_EEENS5_IJS14_SB_EEEEEEENS4_17SM75_U32x4_LDSM_NENS4_14SM90_TMA_STOREES20_NS4_17SM90_U32x4_STSM_NENS4_39AutoVectorizingCopyWithAssumedAlignmentILi128EEEEEEvvEEEEvNT_6ParamsE,@function
        .size           _ZN7cutlass13device_kernelINS_4gemm6kernel13GemmUniversalIN4cute5tupleIJiiiiEEENS1_10collective13CollectiveMmaINS1_35MainloopSm100TmaUmmaWarpSpecializedILi2ELi2ELi4ENS5_IJNS4_1CILi1EEESB_SB_EEEEENS5_IJNSA_ILi64EEENSA_ILi128EEESF_EEEfNS5_IJSB_llEEEfSH_NS4_8TiledMMAINS4_8MMA_AtomIJNS4_17SM100_MMA_TF32_SSINS_10tfloat32_tESL_fLi64ELi128ELNS4_4UMMA5MajorE1ELSN_1ELNSM_7ScaleInE0ELSO_0EEEEEENS4_6LayoutISC_NS5_IJNSA_ILi0EEESS_SS_EEEEENS5_IJNS4_10UnderscoreESV_SV_EEEEENS4_13SM90_TMA_LOADENS4_14ComposedLayoutINS4_7SwizzleILi2ELi5ELi2EEENS4_18smem_ptr_flag_bitsILi32EEENSR_INS5_IJNSA_ILi32EEENSA_ILi4EEEEEENS5_IJSB_S14_EEEEEEEvNS4_8identityESY_S19_vS1A_EENS_8epilogue10collective18CollectiveEpilogueINS1C_23Sm100TmaWarpSpecializedILi4ELi2ELi16ELb1ELb0EEEJSG_NS5_IJNSR_ISE_SB_EENSR_IS14_SB_EEEEEfNS5_IJlSB_lEEEfS1K_NS1C_6fusion15FusionCallbacksIS1G_NS1L_17LinearCombinationIffffLNS_15FloatRoundStyleE2EEESG_S1J_JEEENS4_5SM1004TMEM4LOAD26SM100_TMEM_LOAD_16dp128b8xESY_NSZ_INS10_ILi3ELi4ELi3EEES13_NSR_INS5_IJNSA_ILi8EEES14_EEENS5_IJS14_SB_EEEEEEENS4_17SM75_U32x4_LDSM_NENS4_14SM90_TMA_STOREES20_NS4_17SM90_U32x4_STSM_NENS4_39AutoVectorizingCopyWithAssumedAlignmentILi128EEEEEEvvEEEEvNT_6ParamsE,(.L_x_174 - _ZN7cutlass13device_kernelINS_4gemm6kernel13GemmUniversalIN4cute5tupleIJiiiiEEENS1_10collective13CollectiveMmaINS1_35MainloopSm100TmaUmmaWarpSpecializedILi2ELi2ELi4ENS5_IJNS4_1CILi1EEESB_SB_EEEEENS5_IJNSA_ILi64EEENSA_ILi128EEESF_EEEfNS5_IJSB_llEEEfSH_NS4_8TiledMMAINS4_8MMA_AtomIJNS4_17SM100_MMA_TF32_SSINS_10tfloat32_tESL_fLi64ELi128ELNS4_4UMMA5MajorE1ELSN_1ELNSM_7ScaleInE0ELSO_0EEEEEENS4_6LayoutISC_NS5_IJNSA_ILi0EEESS_SS_EEEEENS5_IJNS4_10UnderscoreESV_SV_EEEEENS4_13SM90_TMA_LOADENS4_14ComposedLayoutINS4_7SwizzleILi2ELi5ELi2EEENS4_18smem_ptr_flag_bitsILi32EEENSR_INS5_IJNSA_ILi32EEENSA_ILi4EEEEEENS5_IJSB_S14_EEEEEEEvNS4_8identityESY_S19_vS1A_EENS_8epilogue10collective18CollectiveEpilogueINS1C_23Sm100TmaWarpSpecializedILi4ELi2ELi16ELb1ELb0EEEJSG_NS5_IJNSR_ISE_SB_EENSR_IS14_SB_EEEEEfNS5_IJlSB_lEEEfS1K_NS1C_6fusion15FusionCallbacksIS1G_NS1L_17LinearCombinationIffffLNS_15FloatRoundStyleE2EEESG_S1J_JEEENS4_5SM1004TMEM4LOAD26SM100_TMEM_LOAD_16dp128b8xESY_NSZ_INS10_ILi3ELi4ELi3EEES13_NSR_INS5_IJNSA_ILi8EEES14_EEENS5_IJS14_SB_EEEEEEENS4_17SM75_U32x4_LDSM_NENS4_14SM90_TMA_STOREES20_NS4_17SM90_U32x4_STSM_NENS4_39AutoVectorizingCopyWithAssumedAlignmentILi128EEEEEEvvEEEEvNT_6ParamsE)
        .other          _ZN7cutlass13device_kernelINS_4gemm6kernel13GemmUniversalIN4cute5tupleIJiiiiEEENS1_10collective13CollectiveMmaINS1_35MainloopSm100TmaUmmaWarpSpecializedILi2ELi2ELi4ENS5_IJNS4_1CILi1EEESB_SB_EEEEENS5_IJNSA_ILi64EEENSA_ILi128EEESF_EEEfNS5_IJSB_llEEEfSH_NS4_8TiledMMAINS4_8MMA_AtomIJNS4_17SM100_MMA_TF32_SSINS_10tfloat32_tESL_fLi64ELi128ELNS4_4UMMA5MajorE1ELSN_1ELNSM_7ScaleInE0ELSO_0EEEEEENS4_6LayoutISC_NS5_IJNSA_ILi0EEESS_SS_EEEEENS5_IJNS4_10UnderscoreESV_SV_EEEEENS4_13SM90_TMA_LOADENS4_14ComposedLayoutINS4_7SwizzleILi2ELi5ELi2EEENS4_18smem_ptr_flag_bitsILi32EEENSR_INS5_IJNSA_ILi32EEENSA_ILi4EEEEEENS5_IJSB_S14_EEEEEEEvNS4_8identityESY_S19_vS1A_EENS_8epilogue10collective18CollectiveEpilogueINS1C_23Sm100TmaWarpSpecializedILi4ELi2ELi16ELb1ELb0EEEJSG_NS5_IJNSR_ISE_SB_EENSR_IS14_SB_EEEEEfNS5_IJlSB_lEEEfS1K_NS1C_6fusion15FusionCallbacksIS1G_NS1L_17LinearCombinationIffffLNS_15FloatRoundStyleE2EEESG_S1J_JEEENS4_5SM1004TMEM4LOAD26SM100_TMEM_LOAD_16dp128b8xESY_NSZ_INS10_ILi3ELi4ELi3EEES13_NSR_INS5_IJNSA_ILi8EEES14_EEENS5_IJS14_SB_EEEEEEENS4_17SM75_U32x4_LDSM_NENS4_14SM90_TMA_STOREES20_NS4_17SM90_U32x4_STSM_NENS4_39AutoVectorizingCopyWithAssumedAlignmentILi128EEEEEEvvEEEEvNT_6ParamsE,@"STO_CUDA_ENTRY STV_DEFAULT"
_ZN7cutlass13device_kernelINS_4gemm6kernel13GemmUniversalIN4cute5tupleIJiiiiEEENS1_10collective13CollectiveMmaINS1_35MainloopSm100TmaUmmaWarpSpecializedILi2ELi2ELi4ENS5_IJNS4_1CILi1EEESB_SB_EEEEENS5_IJNSA_ILi64EEENSA_ILi128EEESF_EEEfNS5_IJSB_llEEEfSH_NS4_8TiledMMAINS4_8MMA_AtomIJNS4_17SM100_MMA_TF32_SSINS_10tfloat32_tESL_fLi64ELi128ELNS4_4UMMA5MajorE1ELSN_1ELNSM_7ScaleInE0ELSO_0EEEEEENS4_6LayoutISC_NS5_IJNSA_ILi0EEESS_SS_EEEEENS5_IJNS4_10UnderscoreESV_SV_EEEEENS4_13SM90_TMA_LOADENS4_14ComposedLayoutINS4_7SwizzleILi2ELi5ELi2EEENS4_18smem_ptr_flag_bitsILi32EEENSR_INS5_IJNSA_ILi32EEENSA_ILi4EEEEEENS5_IJSB_S14_EEEEEEEvNS4_8identityESY_S19_vS1A_EENS_8epilogue10collective18CollectiveEpilogueINS1C_23Sm100TmaWarpSpecializedILi4ELi2ELi16ELb1ELb0EEEJSG_NS5_IJNSR_ISE_SB_EENSR_IS14_SB_EEEEEfNS5_IJlSB_lEEEfS1K_NS1C_6fusion15FusionCallbacksIS1G_NS1L_17LinearCombinationIffffLNS_15FloatRoundStyleE2EEESG_S1J_JEEENS4_5SM1004TMEM4LOAD26SM100_TMEM_LOAD_16dp128b8xESY_NSZ_INS10_ILi3ELi4ELi3EEES13_NSR_INS5_IJNSA_ILi8EEES14_EEENS5_IJS14_SB_EEEEEEENS4_17SM75_U32x4_LDSM_NENS4_14SM90_TMA_STOREES20_NS4_17SM90_U32x4_STSM_NENS4_39AutoVectorizingCopyWithAssumedAlignmentILi128EEEEEEvvEEEEvNT_6ParamsE:
[----:B------:R-:W1:Y:S01]  /*0000*/  LDC R1, c[0x0][0x37c] ;  /* 0x0000df00ff017b82 */ /* 0x000e620000000800 */
[----:B------:R-:W2:Y:S01]  /*0010*/  S2R R77, SR_TID.X ;  /* 0x00000000004d7919 */ /* 0x000ea20000002100 */
[----:B------:R-:W3:Y:S01]  /*0020*/  LDCU.64 UR8, c[0x0][0x890] ;  /* 0x00011200ff0877ac */ /* 0x000ee20008000a00 */
[----:B------:R-:W-:Y:S02]  /*0030*/  PRMT R64, RZ, 0x7610, R64 ;  /* 0x00007610ff407816 */ /* 0x000fe40000000040 */
[----:B------:R-:W-:Y:S01]  /*0040*/  ELECT P5, URZ, PT ;  /* 0x0000000000ff782f */ /* 0x000fe200038a0000 */
[----:B------:R-:W4:Y:S01]  /*0050*/  LDCU.64 UR54, c[0x0][0x358] ;  /* 0x00006b00ff3677ac */ /* 0x000f220008000a00 */
[----:B---3--:R-:W-:-:S04]  /*0060*/  UISETP.NE.U32.AND UP0, UPT, UR8, URZ, UPT ;  /* 0x000000ff0800728c */ /* 0x008fc8000bf05070 */
[----:B------:R-:W-:Y:S01]  /*0070*/  UISETP.NE.AND.EX UP0, UPT, UR9, URZ, UPT, UP0 ;  /* 0x000000ff0900728c */ /* 0x000fe2000bf05300 */
[----:B--2---:R-:W-:-:S05]  /*0080*/  SHF.R.U32.HI R69, RZ, 0x5, R77 ;  /* 0x00000005ff457819 */ /* 0x004fca000001164d */
[----:B------:R-:W2:Y:S02]  /*0090*/  SHFL.IDX PT, R0, R69, RZ, 0x1f ;  /* 0x00001fff45007589 */ /* 0x000ea400000e0000 */
[----:B--2---:R-:W-:Y:S01]  /*00a0*/  R2UR UR10, R0 ;  /* 0x00000000000a72ca */ /* 0x004fe200000e0000 */
[----:B-1--4-:R-:W-:-:S14]  /*00b0*/  BRA.U UP0, `(.L_x_0) ;  /* 0x00000001002c7547 */ /* 0x012fdc000b800000 */
[----:B------:R-:W1:Y:S02]  /*00c0*/  LDCU.64 UR4, c[0x0][0x888] ;  /* 0x00011100ff0477ac */ /* 0x000e640008000a00 */
[----:B-1----:R-:W-:-:S04]  /*00d0*/  UISETP.NE.U32.AND UP0, UPT, UR4, URZ, UPT ;  /* 0x000000ff0400728c */ /* 0x002fc8000bf05070 */
[----:B------:R-:W-:-:S09]  /*00e0*/  UISETP.NE.AND.EX UP0, UPT, UR5, URZ, UPT, UP0 ;  /* 0x000000ff0500728c */ /* 0x000fd2000bf05300 */
[----:B------:R-:W-:Y:S05]  /*00f0*/  BRA.U !UP0, `(.L_x_1) ;  /* 0x0000000108107547 */ /* 0x000fea000b800000 */
[----:B------:R-:W1:Y:S02]  /*0100*/  LDC.64 R2, c[0x0][0x888] ;  /* 0x00022200ff027b82 */ /* 0x000e640000000a00 */
[----:B-1----:R1:W5:Y:S01]  /*0110*/  LDG.E R35, desc[UR54][R2.64] ;  /* 0x0000003602237981 */ /* 0x002362000c1e1900 */
[----:B------:R-:W-:Y:S01]  /*0120*/  HFMA2 R64, -RZ, RZ, 0, 5.9604644775390625e-08 ;  /* 0x00000001ff407431 */ /* 0x000fe200000001ff */
[----:B------:R-:W-:Y:S05]  /*0130*/  BRA `(.L_x_0) ;  /* 0x00000000000c7947 */ /* 0x000fea0003800000 */
.L_x_1:
[----:B------:R-:W1:Y:S01]  /*0140*/  LDCU UR4, c[0x0][0x880] ;  /* 0x00011000ff0477ac */ /* 0x000e620008000800 */
[----:B------:R-:W-:Y:S01]  /*0150*/  HFMA2 R64, -RZ, RZ, 0, 5.9604644775390625e-08 ;  /* 0x00000001ff407431 */ /* 0x000fe200000001ff */
[----:B-1----:R-:W-:-:S07]  /*0160*/  MOV R35, UR4 ;  /* 0x0000000400237c02 */ /* 0x002fce0008000f00 */
.L_x_0:
[----:B------:R-:W2:Y:S02]  /*0170*/  LDCU.64 UR4, c[0x0][0x8b0] ;  /* 0x00011600ff0477ac */ /* 0x000ea40008000a00 */
[----:B--2---:R-:W-:-:S04]  /*0180*/  UISETP.NE.U32.AND UP0, UPT, UR4, URZ, UPT ;  /* 0x000000ff0400728c */ /* 0x004fc8000bf05070 */
[----:B------:R-:W-:-:S09]  /*0190*/  UISETP.NE.AND.EX UP0, UPT, UR5, URZ, UPT, UP0 ;  /* 0x000000ff0500728c */ /* 0x000fd2000bf05300 */
[----:B------:R-:W-:Y:S05]  /*01a0*/  BRA.U UP0, `(.L_x_2) ;  /* 0x0000000100247547 */ /* 0x000fea000b800000 */
[----:B------:R-:W2:Y:S02]  /*01b0*/  LDCU.64 UR4, c[0x0][0x8a8] ;  /* 0x00011500ff0477ac */ /* 0x000ea40008000a00 */
[----:B--2---:R-:W-:-:S04]  /*01c0*/  UISETP.NE.U32.AND UP0, UPT, UR4, URZ, UPT ;  /* 0x000000ff0400728c */ /* 0x004fc8000bf05070 */
[----:B------:R-:W-:-:S09]  /*01d0*/  UISETP.NE.AND.EX UP0, UPT, UR5, URZ, UPT, UP0 ;  /* 0x000000ff0500728c */ /* 0x000fd2000bf05300 */
[----:B------:R-:W-:Y:S05]  /*01e0*/  BRA.U !UP0, `(.L_x_3) ;  /* 0x00000001080c7547 */ /* 0x000fea000b800000 */
[----:B-1----:R-:W1:Y:S02]  /*01f0*/  LDC.64 R2, c[0x0][0x8a8] ;  /* 0x00022a00ff027b82 */ /* 0x002e640000000a00 */
[----:B-1----:R2:W5:Y:S01]  /*0200*/  LDG.E R33, desc[UR54][R2.64] ;  /* 0x0000003602217981 */ /* 0x002562000c1e1900 */
[----:B------:R-:W-:Y:S05]  /*0210*/  BRA `(.L_x_2) ;  /* 0x0000000000087947 */ /* 0x000fea0003800000 */
.L_x_3:
[----:B------:R-:W2:Y:S02]  /*0220*/  LDCU UR4, c[0x0][0x8a0] ;  /* 0x00011400ff0477ac */ /* 0x000ea40008000800 */
[----:B--2---:R-:W-:Y:S02]  /*0230*/  MOV R33, UR4 ;  /* 0x0000000400217c02 */ /* 0x004fe40008000f00 */
.L_x_2:
[----:B------:R-:W-:Y:S01]  /*0240*/  IMAD.U32 R0, RZ, RZ, UR10 ;  /* 0x0000000aff007e24 */ /* 0x000fe2000f8e00ff */
[----:B------:R-:W-:Y:S04]  /*0250*/  BSSY.RECONVERGENT B0, `(.L_x_4) ;  /* 0x000000c000007945 */ /* 0x000fe80003800200 */
[C---:B------:R-:W-:Y:S02]  /*0260*/  ISETP.NE.OR P1, PT, R0.reuse, 0x1, !P5 ;  /* 0x000000010000780c */ /* 0x040fe40006f25670 */
[----:B------:R-:W-:-:S11]  /*0270*/  ISETP.NE.OR P0, PT, R0, 0x3, !P5 ;  /* 0x000000030000780c */ /* 0x000fd60006f05670 */
[----:B------:R-:W-:Y:S05]  /*0280*/  @P1 BRA `(.L_x_5) ;  /* 0x0000000000201947 */ /* 0x000fea0003800000 */
[----:B------:R-:W3:Y:S02]  /*0290*/  LDCU.64 UR4, c[0x0][0x348] ;  /* 0x00006900ff0477ac */ /* 0x000ee40008000a00 */
[----:B---3--:R-:W-:Y:S02]  /*02a0*/  UIADD3 UR6, UP1, UPT, UR4, 0x80, URZ ;  /* 0x0000008004067890 */ /* 0x008fe4000ff3e0ff */
[----:B------:R-:W-:Y:S02]  /*02b0*/  UIADD3 UR4, UP0, UPT, UR4, 0x180, URZ ;  /* 0x0000018004047890 */ /* 0x000fe4000ff1e0ff */
[----:B------:R-:W-:Y:S02]  /*02c0*/  UIADD3.X UR7, UPT, UPT, URZ, UR5, URZ, UP1, !UPT ;  /* 0x00000005ff077290 */ /* 0x000fe40008ffe4ff */
[----:B------:R-:W-:-:S07]  /*02d0*/  UIADD3.X UR5, UPT, UPT, URZ, UR5, URZ, UP0, !UPT ;  /* 0x00000005ff057290 */ /* 0x000fce00087fe4ff */
[----:B------:R3:W-:Y:S02]  /*02e0*/  UTMACCTL.PF [UR6] ;  /* 0x00000000060079b9 */ /* 0x0007e40008040000 */
[----:B------:R3:W-:Y:S02]  /*02f0*/  UTMACCTL.PF [UR4] ;  /* 0x00000000040079b9 */ /* 0x0007e40008040000 */
[----:B---3--:R-:W-:Y:S01]  /*0300*/  NOP ;  /* 0x0000000000007918 */ /* 0x008fe20000000000 */
.L_x_5:
[----:B------:R-:W-:Y:S05]  /*0310*/  BSYNC.RECONVERGENT B0 ;  /* 0x0000000000007941 */ /* 0x000fea0003800200 */
.L_x_4:
[----:B------:R-:W-:Y:S04]  /*0320*/  BSSY.RECONVERGENT B0, `(.L_x_6) ;  /* 0x000000a000007945 */ /* 0x000fe80003800200 */
        /* <DEDUP_REMOVED lines=9> */
.L_x_7:
[----:B------:R-:W-:Y:S05]  /*03c0*/  BSYNC.RECONVERGENT B0 ;  /* 0x0000000000007941 */ /* 0x000fea0003800200 */
.L_x_6:
[----:B------:R-:W3:Y:S01]  /*03d0*/  LDCU.64 UR4, c[0x0][0x888] ;  /* 0x00011100ff0477ac */ /* 0x000ee20008000a00 */
[----:B------:R-:W-:Y:S02]  /*03e0*/  UISETP.EQ.U32.AND UP1, UPT, UR8, URZ, UPT ;  /* 0x000000ff0800728c */ /* 0x000fe4000bf22070 */
[----:B------:R-:W-:Y:S02]  /*03f0*/  UPLOP3.LUT UP2, UPT, UPT, UPT, UPT, 0x80, 0x8 ;  /* 0x000000000008789c */ /* 0x000fe40003f4f070 */
[----:B---3--:R-:W-:-:S04]  /*0400*/  UISETP.NE.U32.AND UP0, UPT, UR4, URZ, UPT ;  /* 0x000000ff0400728c */ /* 0x008fc8000bf05070 */
[----:B------:R-:W-:-:S04]  /*0410*/  UISETP.NE.AND.EX UP0, UPT, UR5, URZ, UPT, UP0 ;  /* 0x000000ff0500728c */ /* 0x000fc8000bf05300 */
[----:B------:R-:W-:-:S04]  /*0420*/  UISETP.EQ.OR.EX UP3, UPT, UR9, URZ, !UP0, UP1 ;  /* 0x000000ff0900728c */ /* 0x000fc8000c762710 */
[----:B------:R-:W-:-:S05]  /*0430*/  UP2UR UR44, UPR, URZ, 0x8 ;  /* 0x00000008ff2c7883 */ /* 0x000fca0008000000 */
[----:B------:R-:W-:Y:S07]  /*0440*/  BRA.U !UP3, `(.L_x_8) ;  /* 0x000000010b207547 */ /* 0x000fee000b800000 */
[----:B------:R-:W-:Y:S01]  /*0450*/  UISETP.NE.U32.AND UP2, UPT, UR8, URZ, UPT ;  /* 0x000000ff0800728c */ /* 0x000fe2000bf45070 */
[----:B-----5:R-:W-:Y:S01]  /*0460*/  FSETP.NEU.AND P0, PT, R35, RZ, PT ;  /* 0x000000ff2300720b */ /* 0x020fe20003f0d000 */
[----:B------:R-:W-:Y:S02]  /*0470*/  USEL UR4, URZ, 0xffffffff, UP0 ;  /* 0xffffffffff047887 */ /* 0x000fe40008000000 */
[----:B------:R-:W-:-:S10]  /*0480*/  UISETP.NE.AND.EX UP2, UPT, UR9, URZ, UPT, UP2 ;  /* 0x000000ff0900728c */ /* 0x000fd4000bf45320 */
[----:B------:R-:W-:Y:S01]  /*0490*/  VOTEU.ANY UP1, P0 ;  /* 0x0000000000ff7886 */ /* 0x000fe20000020100 */
[----:B------:R-:W-:-:S04]  /*04a0*/  @!UP2 USEL UR4, URZ, 0xffffffff, UP1 ;  /* 0xffffffffff04a887 */ /* 0x000fc80008800000 */
[----:B------:R-:W-:-:S04]  /*04b0*/  ULOP3.LUT UR4, UR4, 0x1, URZ, 0xc0, !UPT ;  /* 0x0000000104047892 */ /* 0x000fc8000f8ec0ff */
[----:B------:R-:W-:-:S11]  /*04c0*/  UISETP.NE.U32.AND UP2, UPT, UR4, 0x1, UPT ;  /* 0x000000010400788c */ /* 0x000fd6000bf45070 */
.L_x_8:
[----:B-12---:R-:W1:Y:S01]  /*04d0*/  SHFL.IDX PT, R2, R69, RZ, 0x1f ;  /* 0x00001fff45027589 */ /* 0x006e6200000e0000 */
[----:B------:R-:W-:-:S04]  /*04e0*/  UISETP.NE.AND UP1, UPT, UR10, 0x2, UPT ;  /* 0x000000020a00788c */ /* 0x000fc8000bf25270 */
[----:B------:R-:W-:Y:S01]  /*04f0*/  USEL UR21, URZ, 0x1, UP1 ;  /* 0x00000001ff157887 */ /* 0x000fe20008800000 */
[----:B-1----:R-:W-:-:S13]  /*0500*/  ISETP.NE.AND P0, PT, R2, RZ, PT ;  /* 0x000000ff0200720c */ /* 0x002fda0003f05270 */
[----:B------:R-:W-:Y:S05]  /*0510*/  @P0 BRA `(.L_x_9) ;  /* 0x0000000000380947 */ /* 0x000fea0003800000 */
[----:B------:R-:W1:Y:S01]  /*0520*/  S2UR UR4, SR_CgaCtaId ;  /* 0x00000000000479c3 */ /* 0x000e620000008800 */
[----:B------:R-:W-:Y:S01]  /*0530*/  UMOV UR5, 0x400 ;  /* 0x0000040000057882 */ /* 0x000fe20000000000 */
[----:B------:R-:W-:Y:S01]  /*0540*/  UMOV UR6, 0x1 ;  /* 0x0000000100067882 */ /* 0x000fe20000000000 */
[----:B------:R-:W-:Y:S01]  /*0550*/  ELECT P0, URZ, PT ;  /* 0x0000000000ff782f */ /* 0x000fe20003800000 */
[----:B------:R-:W-:-:S04]  /*0560*/  UIADD3 UR6, UPT, UPT, -UR6, 0x100000, URZ ;  /* 0x0010000006067890 */ /* 0x000fc8000fffe1ff */
[----:B------:R-:W-:Y:S02]  /*0570*/  USHF.L.U32 UR7, UR6, 0xb, URZ ;  /* 0x0000000b06077899 */ /* 0x000fe400080006ff */
[----:B------:R-:W-:Y:S02]  /*0580*/  USHF.L.U32 UR6, UR6, 0x1, URZ ;  /* 0x0000000106067899 */ /* 0x000fe400080006ff */
[----:B-1----:R-:W-:Y:S01]  /*0590*/  ULEA UR4, UR4, UR5, 0x18 ;  /* 0x0000000504047291 */ /* 0x002fe2000f8ec0ff */
[----:B------:R-:W1:Y:S11]  /*05a0*/  FENCE.VIEW.ASYNC.S ;  /* 0x00000000000073c6 */ /* 0x000e760000000000 */
[----:B-1----:R1:W2:Y:S01]  /*05b0*/  SYNCS.EXCH.64 URZ, [UR4], UR6 ;  /* 0x0000000604ff75b2 */ /* 0x0022a20008000100 */
[----:B------:R1:W3:Y:S01]  /*05c0*/  SYNCS.EXCH.64 URZ, [UR4+0x10], UR6 ;  /* 0x0000100604ff75b2 */ /* 0x0002e20008000100 */
[----:B------:R1:W4:Y:S01]  /*05d0*/  SYNCS.EXCH.64 URZ, [UR4+0x8], UR6 ;  /* 0x0000080604ff75b2 */ /* 0x0003220008000100 */
[----:B------:R1:W1:Y:S01]  /*05e0*/  SYNCS.EXCH.64 URZ, [UR4+0x18], UR6 ;  /* 0x0000180604ff75b2 */ /* 0x0002620008000100 */
[----:B------:R-:W-:Y:S01]  /*05f0*/  NOP ;  /* 0x0000000000007918 */ /* 0x000fe20000000000 */
.L_x_9:
[----:B------:R-:W2:Y:S01]  /*0600*/  SHFL.IDX PT, R2, R69, RZ, 0x1f ;  /* 0x00001fff45027589 */ /* 0x000ea200000e0000 */
[----:B------:R-:W-:Y:S01]  /*0610*/  NOP ;  /* 0x0000000000007918 */ /* 0x000fe20000000000 */
[----:B--2---:R-:W-:-:S13]  /*0620*/  ISETP.NE.AND P0, PT, R2, 0x1, PT ;  /* 0x000000010200780c */ /* 0x004fda0003f05270 */
[----:B------:R-:W-:Y:S05]  /*0630*/  @P0 BRA `(.L_x_10) ;  /* 0x0000000000580947 */ /* 0x000fea0003800000 */
[----:B-1----:R-:W1:Y:S01]  /*0640*/  S2UR UR4, SR_CgaCtaId ;  /* 0x00000000000479c3 */ /* 0x002e620000008800 */
[----:B------:R-:W-:Y:S01]  /*0650*/  UMOV UR5, 0x400 ;  /* 0x0000040000057882 */ /* 0x000fe20000000000 */
[----:B------:R-:W-:Y:S01]  /*0660*/  UMOV UR8, 0x20 ;  /* 0x0000002000087882 */ /* 0x000fe20000000000 */
[----:B------:R-:W-:Y:S01]  /*0670*/  UMOV UR6, 0x80 ;  /* 0x0000008000067882 */ /* 0x000fe20000000000 */
[----:B------:R-:W-:-:S04]  /*0680*/  UIADD3 UR8, UPT, UPT, -UR8, 0x100000, URZ ;  /* 0x0010000008087890 */ /* 0x000fc8000fffe1ff */
[----:B------:R-:W-:Y:S02]  /*0690*/  USHF.L.U32 UR9, UR8, 0xb, URZ ;  /* 0x0000000b08097899 */ /* 0x000fe400080006ff */
[----:B------:R-:W-:Y:S02]  /*06a0*/  USHF.L.U32 UR8, UR8, 0x1, URZ ;  /* 0x0000000108087899 */ /* 0x000fe400080006ff */
[----:B------:R-:W-:-:S04]  /*06b0*/  UIADD3 UR6, UPT, UPT, -UR6, 0x100000, URZ ;  /* 0x0010000006067890 */ /* 0x000fc8000fffe1ff */
[----:B------:R-:W-:Y:S02]  /*06c0*/  USHF.L.U32 UR7, UR6, 0xb, URZ ;  /* 0x0000000b06077899 */ /* 0x000fe400080006ff */
[----:B------:R-:W-:Y:S01]  /*06d0*/  USHF.L.U32 UR6, UR6, 0x1, URZ ;  /* 0x0000000106067899 */ /* 0x000fe200080006ff */
[----:B------:R-:W-:Y:S01]  /*06e0*/  ELECT P0, URZ, PT ;  /* 0x0000000000ff782f */ /* 0x000fe20003800000 */
[----:B-1----:R-:W-:Y:S01]  /*06f0*/  ULEA UR4, UR4, UR5, 0x18 ;  /* 0x0000000504047291 */ /* 0x002fe2000f8ec0ff */
[----:B------:R-:W1:Y:S11]  /*0700*/  FENCE.VIEW.ASYNC.S ;  /* 0x00000000000073c6 */ /* 0x000e760000000000 */
[----:B-1----:R2:W1:Y:S01]  /*0710*/  SYNCS.EXCH.64 URZ, [UR4+0x20], UR8 ;  /* 0x0000200804ff75b2 */ /* 0x0024620008000100 */
[----:B------:R2:W1:Y:S01]  /*0720*/  SYNCS.EXCH.64 URZ, [UR4+0x40], UR6 ;  /* 0x0000400604ff75b2 */ /* 0x0004620008000100 */
[----:B------:R2:W1:Y:S01]  /*0730*/  SYNCS.EXCH.64 URZ, [UR4+0x28], UR8 ;  /* 0x0000280804ff75b2 */ /* 0x0004620008000100 */
[----:B------:R2:W1:Y:S01]  /*0740*/  SYNCS.EXCH.64 URZ, [UR4+0x48], UR6 ;  /* 0x0000480604ff75b2 */ /* 0x0004620008000100 */
[----:B------:R2:W1:Y:S01]  /*0750*/  SYNCS.EXCH.64 URZ, [UR4+0x30], UR8 ;  /* 0x0000300804ff75b2 */ /* 0x0004620008000100 */
[----:B------:R2:W1:Y:S01]  /*0760*/  SYNCS.EXCH.64 URZ, [UR4+0x50], UR6 ;  /* 0x0000500604ff75b2 */ /* 0x0004620008000100 */
[----:B------:R2:W1:Y:S01]  /*0770*/  SYNCS.EXCH.64 URZ, [UR4+0x38], UR8 ;  /* 0x0000380804ff75b2 */ /* 0x0004620008000100 */
[----:B------:R2:W1:Y:S02]  /*0780*/  SYNCS.EXCH.64 URZ, [UR4+0x58], UR6 ;  /* 0x0000580604ff75b2 */ /* 0x0004640008000100 */
[----:B--2---:R-:W-:Y:S01]  /*0790*/  NOP ;  /* 0x0000000000007918 */ /* 0x004fe20000000000 */
.L_x_10:
[----:B------:R-:W2:Y:S01]  /*07a0*/  SHFL.IDX PT, R2, R69, RZ, 0x1f ;  /* 0x00001fff45027589 */ /* 0x000ea200000e0000 */
[----:B------:R-:W-:Y:S01]  /*07b0*/  NOP ;  /* 0x0000000000007918 */ /* 0x000fe20000000000 */
[----:B--2---:R-:W-:-:S13]  /*07c0*/  ISETP.NE.AND P0, PT, R2, 0x3, PT ;  /* 0x000000030200780c */ /* 0x004fda0003f05270 */
[----:B------:R-:W-:Y:S05]  /*07d0*/  @P0 BRA `(.L_x_11) ;  /* 0x0000000000300947 */ /* 0x000fea0003800000 */
[----:B-1----:R-:W1:Y:S01]  /*07e0*/  S2UR UR6, SR_CgaCtaId ;  /* 0x00000000000679c3 */ /* 0x002e620000008800 */
[----:B------:R-:W-:Y:S01]  /*07f0*/  UMOV UR4, 0x400 ;  /* 0x0000040000047882 */ /* 0x000fe20000000000 */
[----:B------:R-:W-:Y:S01]  /*0800*/  UMOV UR5, 0x20 ;  /* 0x0000002000057882 */ /* 0x000fe20000000000 */
[----:B------:R-:W-:Y:S01]  /*0810*/  ELECT P0, URZ, PT ;  /* 0x0000000000ff782f */ /* 0x000fe20003800000 */
[----:B-1----:R-:W-:Y:S02]  /*0820*/  ULEA UR6, UR6, UR4, 0x18 ;  /* 0x0000000406067291 */ /* 0x002fe4000f8ec0ff */
[----:B------:R-:W-:-:S04]  /*0830*/  UIADD3 UR4, UPT, UPT, -UR5, 0x100000, URZ ;  /* 0x0010000005047890 */ /* 0x000fc8000fffe1ff */
[----:B------:R-:W-:Y:S02]  /*0840*/  USHF.L.U32 UR5, UR4, 0xb, URZ ;  /* 0x0000000b04057899 */ /* 0x000fe400080006ff */
[----:B------:R-:W-:Y:S01]  /*0850*/  USHF.L.U32 UR4, UR4, 0x1, URZ ;  /* 0x0000000104047899 */ /* 0x000fe200080006ff */
[----:B------:R-:W1:Y:S11]  /*0860*/  FENCE.VIEW.ASYNC.S ;  /* 0x00000000000073c6 */ /* 0x000e760000000000 */
[----:B-1----:R2:W1:Y:S01]  /*0870*/  SYNCS.EXCH.64 URZ, [UR6+0x60], UR4 ;  /* 0x0000600406ff75b2 */ /* 0x0024620008000100 */
[----:B------:R2:W1:Y:S02]  /*0880*/  SYNCS.EXCH.64 URZ, [UR6+0x68], UR4 ;  /* 0x0000680406ff75b2 */ /* 0x0004640008000100 */
[----:B--2---:R-:W-:Y:S01]  /*0890*/  NOP ;  /* 0x0000000000007918 */ /* 0x004fe20000000000 */
.L_x_11:
[----:B------:R-:W2:Y:S01]  /*08a0*/  SHFL.IDX PT, R2, R69, RZ, 0x1f ;  /* 0x00001fff45027589 */ /* 0x000ea200000e0000 */
[----:B------:R-:W-:Y:S01]  /*08b0*/  NOP ;  /* 0x0000000000007918 */ /* 0x000fe20000000000 */
[----:B--2---:R-:W-:-:S13]  /*08c0*/  ISETP.NE.AND P0, PT, R2, 0x4, PT ;  /* 0x000000040200780c */ /* 0x004fda0003f05270 */
[----:B------:R-:W-:Y:S05]  /*08d0*/  @P0 BRA `(.L_x_12) ;  /* 0x00000000004c0947 */ /* 0x000fea0003800000 */
[----:B-1----:R-:W1:Y:S01]  /*08e0*/  S2UR UR6, SR_CgaCtaId ;  /* 0x00000000000679c3 */ /* 0x002e620000008800 */
[----:B------:R-:W-:Y:S01]  /*08f0*/  UMOV UR4, 0x100 ;  /* 0x0000010000047882 */ /* 0x000fe20000000000 */
[----:B------:R-:W-:Y:S01]  /*0900*/  UMOV UR5, 0x400 ;  /* 0x0000040000057882 */ /* 0x000fe20000000000 */
[----:B------:R-:W-:Y:S01]  /*0910*/  USEL UR4, UR4, 0xe0, UP2 ;  /* 0x000000e004047887 */ /* 0x000fe20009000000 */
[----:B------:R-:W-:Y:S01]  /*0920*/  UMOV UR8, 0x1 ;  /* 0x0000000100087882 */ /* 0x000fe20000000000 */
[----:B------:R-:W-:Y:S01]  /*0930*/  ELECT P0, URZ, PT ;  /* 0x0000000000ff782f */ /* 0x000fe20003800000 */
[----:B------:R-:W-:-:S04]  /*0940*/  UIADD3 UR8, UPT, UPT, -UR8, 0x100000, URZ ;  /* 0x0010000008087890 */ /* 0x000fc8000fffe1ff */
[----:B------:R-:W-:Y:S02]  /*0950*/  USHF.L.U32 UR9, UR8, 0xb, URZ ;  /* 0x0000000b08097899 */ /* 0x000fe400080006ff */
[----:B------:R-:W-:Y:S02]  /*0960*/  USHF.L.U32 UR8, UR8, 0x1, URZ ;  /* 0x0000000108087899 */ /* 0x000fe400080006ff */
[----:B-1----:R-:W-:Y:S02]  /*0970*/  ULEA UR6, UR6, UR5, 0x18 ;  /* 0x0000000506067291 */ /* 0x002fe4000f8ec0ff */
[----:B------:R-:W-:-:S04]  /*0980*/  UIADD3 UR4, UPT, UPT, -UR4, 0x100000, URZ ;  /* 0x0010000004047890 */ /* 0x000fc8000fffe1ff */
[----:B------:R-:W-:Y:S02]  /*0990*/  USHF.L.U32 UR5, UR4, 0xb, URZ ;  /* 0x0000000b04057899 */ /* 0x000fe400080006ff */
[----:B------:R-:W-:Y:S01]  /*09a0*/  USHF.L.U32 UR4, UR4, 0x1, URZ ;  /* 0x0000000104047899 */ /* 0x000fe200080006ff */
[----:B------:R-:W1:Y:S03]  /*09b0*/  FENCE.VIEW.ASYNC.S ;  /* 0x00000000000073c6 */ /* 0x000e660000000000 */
[----:B-1----:R2:W1:Y:S08]  /*09c0*/  SYNCS.EXCH.64 URZ, [UR6+0x70], UR8 ;  /* 0x0000700806ff75b2 */ /* 0x0024700008000100 */
[----:B------:R2:W1:Y:S01]  /*09d0*/  SYNCS.EXCH.64 URZ, [UR6+0x80], UR4 ;  /* 0x0000800406ff75b2 */ /* 0x0004620008000100 */
[----:B------:R2:W1:Y:S01]  /*09e0*/  SYNCS.EXCH.64 URZ, [UR6+0x78], UR8 ;  /* 0x0000780806ff75b2 */ /* 0x0004620008000100 */
[----:B------:R2:W1:Y:S02]  /*09f0*/  SYNCS.EXCH.64 URZ, [UR6+0x88], UR4 ;  /* 0x0000880406ff75b2 */ /* 0x0004640008000100 */
[----:B--2---:R-:W-:Y:S01]  /*0a00*/  NOP ;  /* 0x0000000000007918 */ /* 0x004fe20000000000 */
.L_x_12:
        /* <DEDUP_REMOVED lines=26> */
.L_x_13:
        /* <DEDUP_REMOVED lines=13> */
[----:B-1----:R2:W1:Y:S01]  /*0c80*/  SYNCS.EXCH.64 URZ, [UR4+0xd0], UR6 ;  /* 0x0000d00604ff75b2 */ /* 0x0024620008000100 */
[----:B------:R2:W1:Y:S01]  /*0c90*/  SYNCS.EXCH.64 URZ, [UR4+0xe0], UR6 ;  /* 0x0000e00604ff75b2 */ /* 0x0004620008000100 */
[----:B------:R2:W1:Y:S01]  /*0ca0*/  SYNCS.EXCH.64 URZ, [UR4+0xd8], UR6 ;  /* 0x0000d80604ff75b2 */ /* 0x0004620008000100 */
[----:B------:R2:W1:Y:S02]  /*0cb0*/  SYNCS.EXCH.64 URZ, [UR4+0xe8], UR6 ;  /* 0x0000e80604ff75b2 */ /* 0x0004640008000100 */
[----:B--2---:R-:W-:Y:S01]  /*0cc0*/  NOP ;  /* 0x0000000000007918 */ /* 0x004fe20000000000 */
.L_x_14:
[----:B------:R-:W2:Y:S01]  /*0cd0*/  S2UR UR5, SR_CTAID.X ;  /* 0x00000000000579c3 */ /* 0x000ea20000002500 */
[----:B------:R-:W-:-:S05]  /*0ce0*/  CS2R.32 R63, SR_CgaSize ;  /* 0x00000000003f7805 */ /* 0x000fca0000008a00 */
[----:B------:R-:W-:-:S05]  /*0cf0*/  IMAD R63, R63, -0xa0, RZ ;  /* 0xffffff603f3f7824 */ /* 0x000fca00078e02ff */
[----:B-1----:R-:W-:-:S14]  /*0d00*/  R2UR UR7, R63 ;  /* 0x000000003f0772ca */ /* 0x002fdc00000e0000 */
[----:B------:R-:W1:Y:S01]  /*0d10*/  LDCU UR7, c[0x0][UR7+0x2b0] ;  /* 0x00005600070777ac */ /* 0x000e620008000800 */
[----:B------:R-:W-:Y:S01]  /*0d20*/  NOP ;  /* 0x0000000000007918 */ /* 0x000fe20000000000 */
[----:B------:R-:W-:-:S05]  /*0d30*/  CS2R.32 R63, SR_CgaSize ;  /* 0x00000000003f7805 */ /* 0x000fca0000008a00 */
[----:B------:R-:W-:-:S05]  /*0d40*/  IMAD R63, R63, -0xa0, RZ ;  /* 0xffffff603f3f7824 */ /* 0x000fca00078e02ff */
[----:B------:R-:W-:-:S14]  /*0d50*/  R2UR UR6, R63 ;  /* 0x000000003f0672ca */ /* 0x000fdc00000e0000 */
[----:B------:R-:W3:Y:S01]  /*0d60*/  LDCU UR6, c[0x0][UR6+0x2b4] ;  /* 0x00005680060677ac */ /* 0x000ee20008000800 */
[----:B------:R-:W4:Y:S08]  /*0d70*/  S2UR UR4, SR_CTAID.Y ;  /* 0x00000000000479c3 */ /* 0x000f300000002600 */
[----:B------:R-:W3:Y:S01]  /*0d80*/  LDC R10, c[0x0][0xb24] ;  /* 0x0002c900ff0a7b82 */ /* 0x000ee20000000800 */
[----:B--2---:R-:W-:-:S02]  /*0d90*/  I2FP.F32.U32 R63, UR5 ;  /* 0x00000005003f7c45 */ /* 0x004fc40008201000 */
[----:B------:R-:W-:-:S05]  /*0da0*/  CS2R.32 R3, SR_CgaSize ;  /* 0x0000000000037805 */ /* 0x000fca0000008a00 */
[----:B------:R-:W-:-:S06]  /*0db0*/  IMAD R3, R3, -0xa0, RZ ;  /* 0xffffff6003037824 */ /* 0x000fcc00078e02ff */
[----:B------:R-:W2:Y:S01]  /*0dc0*/  LDC R3, c[0x0][R3+0x2a0] ;  /* 0x0000a80003037b82 */ /* 0x000ea20000000800 */
[----:B------:R-:W-:Y:S01]  /*0dd0*/  MOV R15, UR5 ;  /* 0x00000005000f7c02 */ /* 0x000fe20008000f00 */
[----:B-1----:R-:W-:Y:S01]  /*0de0*/  FMUL R63, R63, UR7 ;  /* 0x000000073f3f7c20 */ /* 0x002fe20008400000 */
[----:B----4-:R-:W-:Y:S02]  /*0df0*/  I2FP.F32.U32 R62, UR4 ;  /* 0x00000004003e7c45 */ /* 0x010fe40008201000 */
[----:B------:R-:W-:-:S05]  /*0e00*/  CS2R.32 R2, SR_CgaSize ;  /* 0x0000000000027805 */ /* 0x000fca0000008a00 */
[----:B------:R-:W-:-:S06]  /*0e10*/  IMAD R2, R2, -0xa0, RZ ;  /* 0xffffff6002027824 */ /* 0x000fcc00078e02ff */
[----:B------:R-:W1:Y:S01]  /*0e20*/  LDC R2, c[0x0][R2+0x2a4] ;  /* 0x0000a90002027b82 */ /* 0x000e620000000800 */
[----:B------:R-:W-:Y:S01]  /*0e30*/  MOV R14, UR4 ;  /* 0x00000004000e7c02 */ /* 0x000fe20008000f00 */
[----:B------:R-:W4:Y:S01]  /*0e40*/  F2I.U32.TRUNC.NTZ R63, R63 ;  /* 0x0000003f003f7305 */ /* 0x000f22000020f000 */
[----:B---3--:R-:W-:-:S05]  /*0e50*/  FMUL R62, R62, UR6 ;  /* 0x000000063e3e7c20 */ /* 0x008fca0008400000 */
[----:B------:R-:W-:Y:S01]  /*0e60*/  BAR.SYNC.DEFER_BLOCKING 0x0 ;  /* 0x0000000000007b1d */ /* 0x000fe20000010000 */
[----:B------:R-:W-:-:S05]  /*0e70*/  ISETP.GE.AND P0, PT, R10, 0x1, PT ;  /* 0x000000010a00780c */ /* 0x000fca0003f06270 */
[----:B------:R-:W3:Y:S02]  /*0e80*/  F2I.U32.TRUNC.NTZ R62, R62 ;  /* 0x0000003e003e7305 */ /* 0x000ee4000020f000 */
[----:B------:R-:W1:Y:S01]  /*0e90*/  S2UR UR52, SR_CTAID.Z ;  /* 0x00000000003479c3 */ /* 0x000e620000002700 */
[----:B----4-:R-:W-:-:S05]  /*0ea0*/  IADD3 R63, PT, PT, -R63, RZ, RZ ;  /* 0x000000ff3f3f7210 */ /* 0x010fca0007ffe1ff */
[----:B--2---:R-:W-:Y:S01]  /*0eb0*/  IMAD R63, R3, R63, UR5 ;  /* 0x00000005033f7e24 */ /* 0x004fe2000f8e023f */
[----:B---3--:R-:W-:-:S05]  /*0ec0*/  IADD3 R62, PT, PT, -R62, RZ, RZ ;  /* 0x000000ff3e3e7210 */ /* 0x008fca0007ffe1ff */
[----:B-1----:R-:W-:Y:S01]  /*0ed0*/  IMAD R62, R2, R62, UR4 ;  /* 0x00000004023e7e24 */ /* 0x002fe2000f8e023e */
[----:B------:R-:W-:Y:S06]  /*0ee0*/  @!P0 BRA `(.L_x_15) ;  /* 0x0000000000b88947 */ /* 0x000fec0003800000 */
[----:B------:R-:W1:Y:S01]  /*0ef0*/  LDC.64 R4, c[0x0][0xb18] ;  /* 0x0002c600ff047b82 */ /* 0x000e620000000a00 */
[----:B------:R-:W-:-:S07]  /*0f00*/  ISETP.NE.AND P0, PT, R10, 0x1, PT ;  /* 0x000000010a00780c */ /* 0x000fce0003f05270 */
[----:B------:R-:W2:Y:S08]  /*0f10*/  LDC R9, c[0x0][0xb0c] ;  /* 0x0002c300ff097b82 */ /* 0x000eb00000000800 */
[----:B------:R-:W3:Y:S08]  /*0f20*/  LDC R12, c[0x0][0x370] ;  /* 0x0000dc00ff0c7b82 */ /* 0x000ef00000000800 */
[----:B------:R-:W4:Y:S01]  /*0f30*/  LDC R11, c[0x0][0x374] ;  /* 0x0000dd00ff0b7b82 */ /* 0x000f220000000800 */
[----:B-1----:R-:W-:-:S07]  /*0f40*/  ISETP.NE.AND P1, PT, R4, 0x1, PT ;  /* 0x000000010400780c */ /* 0x002fce0003f25270 */
[----:B------:R-:W3:Y:S01]  /*0f50*/  LDC.64 R6, c[0x0][0xb10] ;  /* 0x0002c400ff067b82 */ /* 0x000ee20000000a00 */
[----:B--2---:R-:W-:-:S07]  /*0f60*/  ISETP.NE.AND P2, PT, R9, 0x1, PT ;  /* 0x000000010900780c */ /* 0x004fce0003f45270 */
[----:B------:R-:W1:Y:S08]  /*0f70*/  LDC R8, c[0x0][0xb20] ;  /* 0x0002c800ff087b82 */ /* 0x000e700000000800 */
[----:B------:R-:W2:Y:S01]  /*0f80*/  LDC.64 R2, c[0x0][0xb28] ;  /* 0x0002ca00ff027b82 */ /* 0x000ea20000000a00 */
[----:B----4-:R-:W-:-:S04]  /*0f90*/  IMAD.HI.U32 R13, R11, R5, RZ ;  /* 0x000000050b0d7227 */ /* 0x010fc800078e00ff */
[----:B------:R-:W-:-:S04]  /*0fa0*/  IMAD.HI.U32 R5, R14, R5, RZ ;  /* 0x000000050e057227 */ /* 0x000fc800078e00ff */
[----:B---3--:R-:W-:-:S05]  /*0fb0*/  IMAD.HI.U32 R16, R12, R6, RZ ;  /* 0x000000060c107227 */ /* 0x008fca00078e00ff */
[-C--:B------:R-:W-:Y:S01]  /*0fc0*/  @P2 SHF.R.U32.HI R12, RZ, R7.reuse, R16 ;  /* 0x00000007ff0c2219 */ /* 0x080fe20000011610 */
[----:B------:R-:W-:Y:S01]  /*0fd0*/  IMAD.HI.U32 R16, R15, R6, RZ ;  /* 0x000000060f107227 */ /* 0x000fe200078e00ff */
[-C--:B-1----:R-:W-:Y:S02]  /*0fe0*/  @P1 SHF.R.U32.HI R11, RZ, R8.reuse, R13 ;  /* 0x00000008ff0b1219 */ /* 0x082fe4000001160d */
[----:B------:R-:W-:Y:S02]  /*0ff0*/  SHF.R.U32.HI R5, RZ, R8, R5 ;  /* 0x00000008ff057219 */ /* 0x000fe40000011605 */
[----:B------:R-:W-:Y:S02]  /*1000*/  SHF.R.U32.HI R16, RZ, R7, R16 ;  /* 0x00000007ff107219 */ /* 0x000fe40000011610 */
[----:B------:R-:W-:Y:S01]  /*1010*/  SEL R5, R14, R5, !P1 ;  /* 0x000000050e057207 */ /* 0x000fe20004800000 */
[----:B--2---:R-:W-:Y:S01]  /*1020*/  IMAD.HI.U32 R13, R11, R2, RZ ;  /* 0x000000020b0d7227 */ /* 0x004fe200078e00ff */
[----:B------:R-:W-:-:S03]  /*1030*/  SEL R16, R15, R16, !P2 ;  /* 0x000000100f107207 */ /* 0x000fc60005000000 */
[----:B------:R-:W-:Y:S01]  /*1040*/  IMAD.HI.U32 R6, R12, R2, RZ ;  /* 0x000000020c067227 */ /* 0x000fe200078e00ff */
[----:B------:R-:W-:-:S04]  /*1050*/  @P0 SHF.R.U32.HI R11, RZ, R3, R13 ;  /* 0x00000003ff0b0219 */ /* 0x000fc8000001160d */
[----:B------:R-:W-:Y:S01]  /*1060*/  @P0 SHF.R.U32.HI R12, RZ, R3, R6 ;  /* 0x00000003ff0c0219 */ /* 0x000fe20000011606 */
[----:B------:R-:W-:-:S04]  /*1070*/  IMAD R11, R11, R10, RZ ;  /* 0x0000000a0b0b7224 */ /* 0x000fc800078e02ff */
[----:B------:R-:W-:Y:S01]  /*1080*/  IMAD R6, R12, R10, RZ ;  /* 0x0000000a0c067224 */ /* 0x000fe200078e02ff */
[----:B------:R-:W-:-:S04]  /*1090*/  ISETP.GE.AND P1, PT, R5, R11, PT ;  /* 0x0000000b0500720c */ /* 0x000fc80003f26270 */
[----:B------:R-:W-:Y:S01]  /*10a0*/  ISETP.GE.OR P1, PT, R16, R6, P1 ;  /* 0x000000061000720c */ /* 0x000fe20000f26670 */
[----:B------:R-:W-:-:S05]  /*10b0*/  IMAD.HI.U32 R6, R5, R2, RZ ;  /* 0x0000000205067227 */ /* 0x000fca00078e00ff */
[----:B------:R-:W-:-:S04]  /*10c0*/  SHF.R.U32.HI R6, RZ, R3, R6 ;  /* 0x00000003ff067219 */ /* 0x000fc80000011606 */
[----:B------:R-:W-:-:S03]  /*10d0*/  SEL R6, R5, R6, !P0 ;  /* 0x0000000605067207 */ /* 0x000fc60004000000 */
[----:B------:R-:W-:Y:S01]  /*10e0*/  @!P1 IMAD.HI.U32 R7, R16, R2, RZ ;  /* 0x0000000210079227 */ /* 0x000fe200078e00ff */
[----:B------:R-:W-:-:S04]  /*10f0*/  IADD3 R2, PT, PT, -R6, RZ, RZ ;  /* 0x000000ff06027210 */ /* 0x000fc80007ffe1ff */
[----:B------:R-:W-:Y:S01]  /*1100*/  @!P1 SHF.R.U32.HI R3, RZ, R3, R7 ;  /* 0x00000003ff039219 */ /* 0x000fe20000011607 */
[----:B------:R-:W-:Y:S01]  /*1110*/  IMAD R2, R10, R2, R5 ;  /* 0x000000020a027224 */ /* 0x000fe200078e0205 */
[----:B------:R-:W-:Y:S02]  /*1120*/  IADD3 R7, PT, PT, -R5, RZ, RZ ;  /* 0x000000ff05077210 */ /* 0x000fe40007ffe1ff */
[----:B------:R-:W-:-:S03]  /*1130*/  @!P1 SEL R3, R16, R3, !P0 ;  /* 0x0000000310039207 */ /* 0x000fc60004000000 */
[----:B------:R-:W-:Y:S02]  /*1140*/  IMAD R7, R4, R7, R14 ;  /* 0x0000000704077224 */ /* 0x000fe400078e020e */
[--C-:B------:R-:W-:Y:S02]  /*1150*/  @!P1 IMAD.IADD R6, R6, 0x1, -R3.reuse ;  /* 0x0000000106069824 */ /* 0x100fe400078e0a03 */
[----:B------:R-:W-:Y:S01]  /*1160*/  @!P1 IMAD R3, R2, R12, R3 ;  /* 0x0000000c02039224 */ /* 0x000fe200078e0203 */
[----:B------:R-:W-:Y:S01]  /*1170*/  IADD3 R2, PT, PT, -R16, RZ, RZ ;  /* 0x000000ff10027210 */ /* 0x000fe20007ffe1ff */
[----:B------:R-:W-:Y:S02]  /*1180*/  @!P1 IMAD R5, R6, R10, R16 ;  /* 0x0000000a06059224 */ /* 0x000fe400078e0210 */
[----:B------:R-:W-:Y:S02]  /*1190*/  @!P1 IMAD.MOV.U32 R16, RZ, RZ, R3 ;  /* 0x000000ffff109224 */ /* 0x000fe400078e0003 */
[----:B------:R-:W-:-:S02]  /*11a0*/  IMAD R2, R9, R2, R15 ;  /* 0x0000000209027224 */ /* 0x000fc400078e020f */
[----:B------:R-:W-:Y:S02]  /*11b0*/  IMAD R14, R5, R4, R7 ;  /* 0x00000004050e7224 */ /* 0x000fe400078e0207 */
[----:B------:R-:W-:Y:S02]  /*11c0*/  IMAD R15, R16, R9, R2 ;  /* 0x00000009100f7224 */ /* 0x000fe400078e0202 */
.L_x_15:
[----:B------:R-:W1:Y:S01]  /*11d0*/  LDCU UR4, c[0x0][0xb30] ;  /* 0x00016600ff0477ac */ /* 0x000e620008000800 */
[----:B------:R-:W2:Y:S08]  /*11e0*/  S2UR UR45, SR_CgaCtaId ;  /* 0x00000000002d79c3 */ /* 0x000eb00000008800 */
[----:B------:R-:W3:Y:S01]  /*11f0*/  LDC R26, c[0x0][0xb24] ;  /* 0x0002c900ff1a7b82 */ /* 0x000ee20000000800 */
[----:B-1----:R-:W-:-:S09]  /*1200*/  UISETP.NE.AND UP1, UPT, UR4, 0x1, UPT ;  /* 0x000000010400788c */ /* 0x002fd2000bf25270 */
[----:B--2---:R-:W-:Y:S05]  /*1210*/  BRA.U UP1, `(.L_x_16) ;  /* 0x0000000101407547 */ /* 0x004fea000b800000 */
[----:B------:R-:W1:Y:S08]  /*1220*/  LDC.64 R4, c[0x0][0xb10] ;  /* 0x0002c400ff047b82 */ /* 0x000e700000000a00 */
[----:B------:R-:W2:Y:S08]  /*1230*/  LDC.64 R2, c[0x0][0xb18] ;  /* 0x0002c600ff027b82 */ /* 0x000eb00000000a00 */
[----:B------:R-:W4:Y:S08]  /*1240*/  LDC R6, c[0x0][0xb20] ;  /* 0x0002c800ff067b82 */ /* 0x000f300000000800 */
[----:B------:R-:W3:Y:S01]  /*1250*/  LDC R7, c[0x0][0xb0c] ;  /* 0x0002c300ff077b82 */ /* 0x000ee20000000800 */
[----:B-1----:R-:W-:-:S05]  /*1260*/  IMAD.HI.U32 R4, R15, R4, RZ ;  /* 0x000000040f047227 */ /* 0x002fca00078e00ff */
[----:B------:R-:W-:Y:S01]  /*1270*/  SHF.R.U32.HI R4, RZ, R5, R4 ;  /* 0x00000005ff047219 */ /* 0x000fe20000011604 */
[----:B--2---:R-:W-:Y:S01]  /*1280*/  IMAD.HI.U32 R3, R14, R3, RZ ;  /* 0x000000030e037227 */ /* 0x004fe200078e00ff */
[----:B------:R-:W-:-:S04]  /*1290*/  ISETP.NE.AND P0, PT, R2, 0x1, PT ;  /* 0x000000010200780c */ /* 0x000fc80003f05270 */
[----:B----4-:R-:W-:-:S04]  /*12a0*/  SHF.R.U32.HI R3, RZ, R6, R3 ;  /* 0x00000006ff037219 */ /* 0x010fc80000011603 */
[----:B------:R-:W-:Y:S02]  /*12b0*/  SEL R3, R14, R3, !P0 ;  /* 0x000000030e037207 */ /* 0x000fe40004000000 */
[----:B---3--:R-:W-:-:S04]  /*12c0*/  ISETP.NE.AND P1, PT, R7, 0x1, PT ;  /* 0x000000010700780c */ /* 0x008fc80003f25270 */
[----:B------:R-:W-:-:S05]  /*12d0*/  SEL R4, R15, R4, !P1 ;  /* 0x000000040f047207 */ /* 0x000fca0004800000 */
[----:B------:R-:W-:Y:S02]  /*12e0*/  IMAD.IADD R5, R3, 0x1, -R4 ;  /* 0x0000000103057824 */ /* 0x000fe400078e0a04 */
[----:B------:R-:W-:Y:S02]  /*12f0*/  IMAD.IADD R3, R4, 0x1, -R3 ;  /* 0x0000000104037824 */ /* 0x000fe400078e0a03 */
[----:B------:R-:W-:Y:S02]  /*1300*/  IMAD R15, R5, R7, R15 ;  /* 0x00000007050f7224 */ /* 0x000fe400078e020f */
[----:B------:R-:W-:-:S07]  /*1310*/  IMAD R14, R3, R2, R14 ;  /* 0x00000002030e7224 */ /* 0x000fce00078e020e */
.L_x_16:
[----:B------:R-:W-:Y:S01]  /*1320*/  BAR.SYNC.DEFER_BLOCKING 0x0 ;  /* 0x0000000000007b1d */ /* 0x000fe20000010000 */
[----:B------:R-:W-:Y:S01]  /*1330*/  UISETP.NE.AND UP1, UPT, UR10, 0x2, UPT ;  /* 0x000000020a00788c */ /* 0x000fe2000bf25270 */
[----:B------:R-:W-:Y:S02]  /*1340*/  ISETP.NE.OR P5, PT, R0, 0x2, !P5 ;  /* 0x000000020000780c */ /* 0x000fe40006fa5670 */
[----:B------:R-:W-:-:S06]  /*1350*/  LOP3.LUT R2, R77, 0x1f, RZ, 0xc0, !PT ;  /* 0x0000001f4d027812 */ /* 0x000fcc00078ec0ff */
[----:B------:R-:W-:Y:S05]  /*1360*/  BRA.U UP1, `(.L_x_17) ;  /* 0x0000001101f47547 */ /* 0x000fea000b800000 */
[----:B------:R-:W1:Y:S01]  /*1370*/  LDCU UR6, c[0x0][0x38c] ;  /* 0x00007180ff0677ac */ /* 0x000e620008000800 */
[----:B------:R-:W2:Y:S01]  /*1380*/  LDC R8, c[0x0][0x370] ;  /* 0x0000dc00ff087b82 */ /* 0x000ea20000000800 */
[----:B------:R-:W-:Y:S01]  /*1390*/  PLOP3.LUT P1, PT, PT, PT, UP2, 0x80, 0x8 ;  /* 0x000000000008781c */ /* 0x000fe20003f2f028 */
[----:B------:R-:W-:Y:S01]  /*13a0*/  IMAD.MOV.U32 R17, RZ, RZ, 0x1 ;  /* 0x00000001ff117424 */ /* 0x000fe200078e00ff */
[----:B------:R-:W-:Y:S01]  /*13b0*/  ISETP.EQ.OR P4, PT, R2, RZ, P5 ;  /* 0x000000ff0200720c */ /* 0x000fe20002f82670 */
[----:B------:R-:W-:Y:S01]  /*13c0*/  IMAD.MOV.U32 R16, RZ, RZ, RZ ;  /* 0x000000ffff107224 */ /* 0x000fe200078e00ff */
[----:B------:R-:W-:Y:S02]  /*13d0*/  PLOP3.LUT P1, PT, P1, PT, PT, 0x8, 0x80 ;  /* 0x000000000080781c */ /* 0x000fe40000f2e170 */
[----:B------:R-:W-:Y:S01]  /*13e0*/  CS2R R12, SRZ ;  /* 0x00000000000c7805 */ /* 0x000fe2000001ff00 */
[----:B------:R-:W-:Y:S01]  /*13f0*/  IMAD.MOV.U32 R11, RZ, RZ, 0x1 ;  /* 0x00000001ff0b7424 */ /* 0x000fe200078e00ff */
[----:B------:R-:W4:Y:S01]  /*1400*/  LDC R0, c[0x0][0x374] ;  /* 0x0000dd00ff007b82 */ /* 0x000f220000000800 */
[----:B------:R-:W2:Y:S01]  /*1410*/  LDCU.64 UR46, c[0x0][0x348] ;  /* 0x00006900ff2e77ac */ /* 0x000ea20008000a00 */
[----:B------:R-:W-:Y:S01]  /*1420*/  UMOV UR29, URZ ;  /* 0x000000ff001d7c82 */ /* 0x000fe20008000000 */
[----:B-1----:R-:W-:-:S02]  /*1430*/  UIADD3 UR5, UPT, UPT, UR6, 0x7f, URZ ;  /* 0x0000007f06057890 */ /* 0x002fc4000fffe0ff */
[----:B------:R-:W-:Y:S02]  /*1440*/  UIADD3 UR55, UPT, UPT, UR6, 0xfe, URZ ;  /* 0x000000fe06377890 */ /* 0x000fe4000fffe0ff */
[----:B------:R-:W-:-:S04]  /*1450*/  USHF.R.S32.HI UR4, URZ, 0x1f, UR5 ;  /* 0x0000001fff047899 */ /* 0x000fc80008011405 */
[----:B------:R-:W-:-:S04]  /*1460*/  ULEA.HI UR4, UR4, UR5, URZ, 0x7 ;  /* 0x0000000504047291 */ /* 0x000fc8000f8f38ff */
[----:B------:R-:W-:Y:S02]  /*1470*/  USHF.R.S32.HI UR53, URZ, 0x7, UR4 ;  /* 0x00000007ff357899 */ /* 0x000fe40008011404 */
[----:B------:R-:W-:Y:S02]  /*1480*/  UIADD3 UR4, UPT, UPT, UR6, -0x1, URZ ;  /* 0xffffffff06047890 */ /* 0x000fe4000fffe0ff */
[----:B------:R-:W-:Y:S02]  /*1490*/  UISETP.LT.U32.AND UP0, UPT, UR53, 0x2, UPT ;  /* 0x000000023500788c */ /* 0x000fe4000bf01070 */
[----:B------:R-:W-:Y:S02]  /*14a0*/  UISETP.GE.U32.AND UP1, UPT, UR4, -0xff, UPT ;  /* 0xffffff010400788c */ /* 0x000fe4000bf26070 */
[----:B------:R-:W-:-:S04]  /*14b0*/  USEL UR37, UR53, 0x2, UP0 ;  /* 0x0000000235257887 */ /* 0x000fc80008000000 */
[----:B------:R-:W-:Y:S02]  /*14c0*/  UIADD3 UR30, UPT, UPT, UR37, -0x1, URZ ;  /* 0xffffffff251e7890 */ /* 0x000fe4000fffe0ff */
[----:B------:R-:W-:-:S03]  /*14d0*/  UIADD3 UR54, UPT, UPT, UR53, -UR37, URZ ;  /* 0x8000002535367290 */ /* 0x000fc6000fffe0ff */
[----:B------:R-:W-:-:S04]  /*14e0*/  @UP1 UIADD3 UR30, UPT, UPT, UR37, URZ, URZ ;  /* 0x000000ff251e1290 */ /* 0x000fc8000fffe0ff */
[----:B--2---:R-:W-:-:S12]  /*14f0*/  UIADD3 UR30, UPT, UPT, UR30, 0x1, URZ ;  /* 0x000000011e1e7890 */ /* 0x004fd8000fffe0ff */
.L_x_39:
[----:B------:R-:W-:Y:S01]  /*1500*/  UISETP.NE.AND UP0, UPT, UR45, URZ, UPT ;  /* 0x000000ff2d00728c */ /* 0x000fe2000bf05270 */
[----:B------:R-:W1:Y:S08]  /*1510*/  S2UR UR45, SR_CgaCtaId ;  /* 0x00000000002d79c3 */ /* 0x000e700000008800 */
[----:B------:R-:W-:Y:S05]  /*1520*/  BRA.U UP0, `(.L_x_18) ;  /* 0x0000000100347547 */ /* 0x000fea000b800000 */
[----:B------:R-:W2:Y:S01]  /*1530*/  S2R R2, SR_CgaCtaId ;  /* 0x0000000000027919 */ /* 0x000ea20000008800 */
[----:B------:R-:W-:-:S04]  /*1540*/  MOV R3, 0x400 ;  /* 0x0000040000037802 */ /* 0x000fc80000000f00 */
[----:B--2---:R-:W-:Y:S02]  /*1550*/  LEA R2, R2, R3, 0x18 ;  /* 0x0000000302027211 */ /* 0x004fe400078ec0ff */
[----:B------:R-:W-:-:S03]  /*1560*/  SHF.L.U32 R3, R11, 0x1f, RZ ;  /* 0x0000001f0b037819 */ /* 0x000fc600000006ff */
[----:B------:R-:W-:-:S04]  /*1570*/  IMAD R2, R12, 0x8, R2 ;  /* 0x000000080c027824 */ /* 0x000fc800078e0202 */
[----:B------:R-:W2:Y:S02]  /*1580*/  SYNCS.PHASECHK.TRANS64.TRYWAIT P0, [R2+URZ+0xe0], R3 ;  /* 0x0000e003020075a7 */ /* 0x000ea400080011ff */
[----:B--2---:R-:W-:Y:S05]  /*1590*/  @!P0 BRA `(.L_x_19) ;  /* 0x0000006800ec8947 */ /* 0x004fea0003800000 */
.L_x_133:
[----:B------:R-:W-:Y:S01]  /*15a0*/  VIADD R12, R12, 0x1 ;  /* 0x000000010c0c7836 */ /* 0x000fe20000000000 */
[----:B------:R2:W-:Y:S04]  /*15b0*/  SYNCS.ARRIVE.TRANS64.A1T0 RZ, [R2+URZ+0xd0], RZ ;  /* 0x0000d0ff02ff79a7 */ /* 0x0005e800081000ff */
[----:B------:R-:W-:-:S04]  /*15c0*/  ISETP.NE.AND P0, PT, R12, 0x2, PT ;  /* 0x000000020c00780c */ /* 0x000fc80003f05270 */
[----:B------:R-:W-:Y:S02]  /*15d0*/  SEL R12, R12, RZ, P0 ;  /* 0x000000ff0c0c7207 */ /* 0x000fe40000000000 */
[----:B--2---:R-:W-:-:S04]  /*15e0*/  SEL R2, RZ, 0x1, P0 ;  /* 0x00000001ff027807 */ /* 0x004fc80000000000 */
[----:B------:R-:W-:-:S07]  /*15f0*/  LOP3.LUT R11, R11, R2, RZ, 0x3c, !PT ;  /* 0x000000020b0b7212 */ /* 0x000fce00078e3cff */
.L_x_18:
[----:B------:R-:W-:Y:S01]  /*1600*/  UMOV UR13, 0x400 ;  /* 0x00000400000d7882 */ /* 0x000fe20000000000 */
[----:B------:R-:W-:Y:S01]  /*1610*/  SHF.L.U32 R2, R17, 0x1f, RZ ;  /* 0x0000001f11027819 */ /* 0x000fe200000006ff */
[----:B-1----:R-:W-:Y:S01]  /*1620*/  ULEA UR13, UR45, UR13, 0x18 ;  /* 0x0000000d2d0d7291 */ /* 0x002fe2000f8ec0ff */
[----:B------:R-:W-:Y:S01]  /*1630*/  R2UR UR50, R15 ;  /* 0x000000000f3272ca */ /* 0x000fe200000e0000 */
[----:B------:R-:W-:Y:S01]  /*1640*/  UISETP.GE.U32.AND UP0, UPT, UR55, 0xff, UPT ;  /* 0x000000ff3700788c */ /* 0x000fe2000bf06070 */
[----:B------:R-:W-:Y:S01]  /*1650*/  R2UR UR34, R14 ;  /* 0x000000000e2272ca */ /* 0x000fe200000e0000 */
[----:B------:R-:W-:Y:S01]  /*1660*/  ULEA UR4, UR29, UR13, 0x3 ;  /* 0x0000000d1d047291 */ /* 0x000fe2000f8e18ff */
[----:B------:R-:W-:-:S08]  /*1670*/  UMOV UR21, URZ ;  /* 0x000000ff00157c82 */ /* 0x000fd00008000000 */
[----:B------:R1:W2:Y:S01]  /*1680*/  SYNCS.PHASECHK.TRANS64.TRYWAIT P2, [UR4+0x10], R2 ;  /* 0x00001002ff0075a7 */ /* 0x0002a20008041104 */
[----:B------:R-:W-:Y:S02]  /*1690*/  USHF.L.U32 UR50, UR50, 0x6, URZ ;  /* 0x0000000632327899 */ /* 0x000fe400080006ff */
[----:B------:R-:W-:Y:S01]  /*16a0*/  USHF.L.U32 UR34, UR34, 0x7, URZ ;  /* 0x0000000722227899 */ /* 0x000fe200080006ff */
[----:B------:R-:W-:Y:S11]  /*16b0*/  BRA.U !UP0, `(.L_x_20) ;  /* 0x00000005081c7547 */ /* 0x000ff6000b800000 */
[----:B------:R-:W-:Y:S02]  /*16c0*/  UIADD3 UR42, UPT, UPT, UR50, 0x20, URZ ;  /* 0x00000020322a7890 */ /* 0x000fe4000fffe0ff */
[----:B------:R-:W-:Y:S02]  /*16d0*/  UIADD3 UR26, UPT, UPT, UR34, 0x20, URZ ;  /* 0x00000020221a7890 */ /* 0x000fe4000fffe0ff */
[----:B------:R-:W-:Y:S02]  /*16e0*/  UIADD3 UR18, UPT, UPT, UR34, 0x40, URZ ;  /* 0x0000004022127890 */ /* 0x000fe4000fffe0ff */
[----:B------:R-:W-:Y:S01]  /*16f0*/  UIADD3 UR10, UPT, UPT, UR34, 0x60, URZ ;  /* 0x00000060220a7890 */ /* 0x000fe2000fffe0ff */
[----:B------:R-:W-:Y:S01]  /*1700*/  UMOV UR14, URZ ;  /* 0x000000ff000e7c82 */ /* 0x000fe20008000000 */
[----:B------:R-:W-:-:S10]  /*1710*/  UMOV UR5, UR29 ;  /* 0x0000001d00057c82 */ /* 0x000fd40008000000 */
.L_x_27:
[----:B------:R-:W-:Y:S01]  /*1720*/  ULEA UR49, UR5, UR13, 0x3 ;  /* 0x0000000d05317291 */ /* 0x000fe2000f8e18ff */
[----:B--2---:R-:W-:Y:S01]  /*1730*/  @!P5 MOV R3, 0x18000 ;  /* 0x000180000003d802 */ /* 0x004fe20000000f00 */
[----:B--2---:R-:W-:Y:S10]  /*1740*/  @P2 BRA `(.L_x_21) ;  /* 0x00000000000c2947 */ /* 0x004ff40003800000 */
[----:B------:R-:W-:-:S04]  /*1750*/  SHF.L.U32 R4, R17, 0x1f, RZ ;  /* 0x0000001f11047819 */ /* 0x000fc800000006ff */
[----:B------:R-:W2:Y:S02]  /*1760*/  SYNCS.PHASECHK.TRANS64.TRYWAIT P0, [UR49+0x10], R4 ;  /* 0x00001004ff0075a7 */ /* 0x000ea40008001131 */
[----:B--2---:R-:W-:Y:S05]  /*1770*/  @!P0 BRA `(.L_x_22) ;  /* 0x0000006800888947 */ /* 0x004fea0003800000 */
.L_x_21:
[----:B------:R2:W-:Y:S01]  /*1780*/  @!P5 SYNCS.ARRIVE.TRANS64 RZ, [UR49], R3 ;  /* 0x00000003ffffd9a7 */ /* 0x0005e20008000031 */
[----:B------:R-:W-:Y:S04]  /*1790*/  BSSY.RECONVERGENT B0, `(.L_x_23) ;  /* 0x0000003000007945 */ /* 0x000fe80003800200 */
[----:B------:R-:W-:Y:S05]  /*17a0*/  @P4 BRA `(.L_x_24) ;  /* 0x0000000000044947 */ /* 0x000fea0003800000 */
[----:B------:R-:W-:Y:S05]  /*17b0*/  BPT.TRAP 0x1 ;  /* 0x000000040000795c */ /* 0x000fea0000300000 */
.L_x_24:
[----:B------:R-:W-:Y:S05]  /*17c0*/  BSYNC.RECONVERGENT B0 ;  /* 0x0000000000007941 */ /* 0x000fea0003800200 */
.L_x_23:
[----:B------:R-:W-:Y:S01]  /*17d0*/  UIADD3 UR4, UPT, UPT, UR5, 0x1, URZ ;  /* 0x0000000105047890 */ /* 0x000fe2000fffe0ff */
[----:B------:R-:W-:Y:S01]  /*17e0*/  BSSY.RECONVERGENT B0, `(.L_x_25) ;  /* 0x000002f000007945 */ /* 0x000fe20003800200 */
[----:B------:R-:W-:Y:S02]  /*17f0*/  ELECT P0, URZ, PT ;  /* 0x0000000000ff782f */ /* 0x000fe40003800000 */
[----:B------:R-:W-:-:S04]  /*1800*/  UISETP.NE.AND UP0, UPT, UR4, 0x2, UPT ;  /* 0x000000020400788c */ /* 0x000fc8000bf05270 */
[----:B------:R-:W-:Y:S02]  /*1810*/  USEL UR6, URZ, 0x1, UP0 ;  /* 0x00000001ff067887 */ /* 0x000fe40008000000 */
[----:B------:R-:W-:-:S04]  /*1820*/  USEL UR29, UR4, URZ, UP0 ;  /* 0x000000ff041d7287 */ /* 0x000fc80008000000 */
[----:B------:R-:W-:Y:S01]  /*1830*/  ULEA UR4, UR29, UR13, 0x3 ;  /* 0x0000000d1d047291 */ /* 0x000fe2000f8e18ff */
[----:B------:R-:W-:-:S04]  /*1840*/  LOP3.LUT R17, R17, UR6, RZ, 0x3c, !PT ;  /* 0x0000000611117c12 */ /* 0x000fc8000f8e3cff */
[----:B-1----:R-:W-:-:S04]  /*1850*/  SHF.L.U32 R2, R17, 0x1f, RZ ;  /* 0x0000001f11027819 */ /* 0x002fc800000006ff */
[----:B------:R1:W1:Y:S01]  /*1860*/  SYNCS.PHASECHK.TRANS64.TRYWAIT P2, [UR4+0x10], R2 ;  /* 0x00001002ff0075a7 */ /* 0x0002620008041104 */
[----:B------:R-:W-:Y:S05]  /*1870*/  @!P0 BRA `(.L_x_26) ;  /* 0x0000000000948947 */ /* 0x000fea0003800000 */
[----:B------:R-:W-:Y:S02]  /*1880*/  ULEA UR40, UR5, UR13, 0xf ;  /* 0x0000000d05287291 */ /* 0x000fe4000f8e78ff */
[----:B------:R-:W-:Y:S02]  /*1890*/  UIADD3 UR22, UP1, UPT, UR46, 0x80, URZ ;  /* 0x000000802e167890 */ /* 0x000fe4000ff3e0ff */
[----:B------:R-:W-:Y:S02]  /*18a0*/  ULEA UR8, UR5, UR13, 0x10 ;  /* 0x0000000d05087291 */ /* 0x000fe4000f8e80ff */
[----:B------:R-:W-:Y:S02]  /*18b0*/  UIADD3 UR6, UP0, UPT, UR46, 0x180, URZ ;  /* 0x000001802e067890 */ /* 0x000fe4000ff1e0ff */
[----:B------:R-:W-:Y:S02]  /*18c0*/  USHF.L.U32 UR51, UR14, 0x7, URZ ;  /* 0x000000070e337899 */ /* 0x000fe400080006ff */
[----:B------:R-:W-:-:S02]  /*18d0*/  UIADD3.X UR23, UPT, UPT, URZ, UR47, URZ, UP1, !UPT ;  /* 0x0000002fff177290 */ /* 0x000fc40008ffe4ff */
[----:B------:R-:W-:Y:S02]  /*18e0*/  UIADD3 UR48, UPT, UPT, UR40, 0x8800, URZ ;  /* 0x0000880028307890 */ /* 0x000fe4000fffe0ff */
[----:B------:R-:W-:Y:S02]  /*18f0*/  UIADD3 UR40, UPT, UPT, UR40, 0xc800, URZ ;  /* 0x0000c80028287890 */ /* 0x000fe4000fffe0ff */
[----:B------:R-:W-:Y:S02]  /*1900*/  UIADD3.X UR7, UPT, UPT, URZ, UR47, URZ, UP0, !UPT ;  /* 0x0000002fff077290 */ /* 0x000fe400087fe4ff */
[----:B------:R-:W-:Y:S02]  /*1910*/  UIADD3 UR32, UPT, UPT, UR8, 0x18800, URZ ;  /* 0x0001880008207890 */ /* 0x000fe4000fffe0ff */
[----:B------:R-:W-:Y:S02]  /*1920*/  UIADD3 UR24, UPT, UPT, UR8, 0x1c800, URZ ;  /* 0x0001c80008187890 */ /* 0x000fe4000fffe0ff */
[----:B------:R-:W-:-:S02]  /*1930*/  UIADD3 UR16, UPT, UPT, UR8, 0x20800, URZ ;  /* 0x0002080008107890 */ /* 0x000fc4000fffe0ff */
[----:B------:R-:W-:Y:S01]  /*1940*/  UIADD3 UR8, UPT, UPT, UR8, 0x24800, URZ ;  /* 0x0002480008087890 */ /* 0x000fe2000fffe0ff */
[----:B------:R-:W-:Y:S01]  /*1950*/  UMOV UR38, 0x0 ;  /* 0x0000000000267882 */ /* 0x000fe20000000000 */
[----:B------:R-:W-:Y:S01]  /*1960*/  UMOV UR39, 0x10000000 ;  /* 0x1000000000277882 */ /* 0x000fe20000000000 */
[----:B------:R-:W-:Y:S01]  /*1970*/  UMOV UR41, UR49 ;  /* 0x0000003100297c82 */ /* 0x000fe20008000000 */
[----:B------:R-:W-:Y:S01]  /*1980*/  UMOV UR44, UR52 ;  /* 0x00000034002c7c82 */ /* 0x000fe20008000000 */
[----:B------:R-:W-:Y:S01]  /*1990*/  UMOV UR43, UR51 ;  /* 0x00000033002b7c82 */ /* 0x000fe20008000000 */
[----:B------:R-:W-:Y:S01]  /*19a0*/  UMOV UR33, UR49 ;  /* 0x0000003100217c82 */ /* 0x000fe20008000000 */
[----:B------:R-:W-:Y:S01]  /*19b0*/  UMOV UR36, UR52 ;  /* 0x0000003400247c82 */ /* 0x000fe20008000000 */
[----:B------:R-:W-:Y:S01]  /*19c0*/  UMOV UR35, UR51 ;  /* 0x0000003300237c82 */ /* 0x000fe20008000000 */
[----:B------:R1:W-:Y:S01]  /*19d0*/  UTMALDG.3D [UR48], [UR22], desc[UR38] ;  /* 0x00002630160075b4 */ /* 0x0003e20008011000 */
[----:B------:R-:W-:Y:S01]  /*19e0*/  UMOV UR25, UR49 ;  /* 0x0000003100197c82 */ /* 0x000fe20008000000 */
        /* <DEDUP_REMOVED lines=9> */
[----:B------:R1:W-:Y:S01]  /*1a80*/  UTMALDG.3D [UR32], [UR6], desc[UR38] ;  /* 0x00002620060075b4 */ /* 0x0003e20008011000 */
[----:B------:R1:W-:Y:S01]  /*1a90*/  UTMALDG.3D [UR24], [UR6], desc[UR38] ;  /* 0x00002618060075b4 */ /* 0x0003e20008011000 */
[----:B------:R1:W-:Y:S01]  /*1aa0*/  UTMALDG.3D [UR16], [UR6], desc[UR38] ;  /* 0x00002610060075b4 */ /* 0x0003e20008011000 */
[----:B------:R1:W-:Y:S01]  /*1ab0*/  UTMALDG.3D [UR8], [UR6], desc[UR38] ;  /* 0x00002608060075b4 */ /* 0x0003e20008011000 */
[----:B------:R-:W-:Y:S01]  /*1ac0*/  NOP ;  /* 0x0000000000007918 */ /* 0x000fe20000000000 */
.L_x_26:
[----:B-1----:R-:W-:Y:S05]  /*1ad0*/  BSYNC.RECONVERGENT B0 ;  /* 0x0000000000007941 */ /* 0x002fea0003800200 */
.L_x_25:
[----:B------:R-:W-:Y:S01]  /*1ae0*/  UIADD3 UR14, UPT, UPT, UR14, 0x1, URZ ;  /* 0x000000010e0e7890 */ /* 0x000fe2000fffe0ff */
[----:B------:R-:W-:Y:S01]  /*1af0*/  UMOV UR5, UR29 ;  /* 0x0000001d00057c82 */ /* 0x000fe20008000000 */
[----:B------:R-:W-:Y:S02]  /*1b00*/  UMOV UR21, UR30 ;  /* 0x0000001e00157c82 */ /* 0x000fe40008000000 */
[----:B------:R-:W-:-:S09]  /*1b10*/  UISETP.NE.AND UP0, UPT, UR14, UR30, UPT ;  /* 0x0000001e0e00728c */ /* 0x000fd2000bf05270 */
[----:B------:R-:W-:Y:S05]  /*1b20*/  BRA.U UP0, `(.L_x_27) ;  /* 0xfffffff900fc7547 */ /* 0x000fea000b83ffff */
.L_x_20:
[----:B------:R-:W-:Y:S01]  /*1b30*/  ULEA UR4, UR29, UR13, 0x3 ;  /* 0x0000000d1d047291 */ /* 0x000fe2000f8e18ff */
[----:B-1----:R-:W-:Y:S01]  /*1b40*/  SHF.L.U32 R2, R17, 0x1f, RZ ;  /* 0x0000001f11027819 */ /* 0x002fe200000006ff */
[----:B------:R-:W-:Y:S01]  /*1b50*/  @!P1 SYNCS.ARRIVE.TRANS64.A1T0 RZ, [UR13+0x68], RZ ;  /* 0x000068ffffff99a7 */ /* 0x000fe2000810000d */
[----:B------:R-:W-:-:S06]  /*1b60*/  UISETP.GT.AND UP0, UPT, UR53, UR37, UPT ;  /* 0x000000253500728c */ /* 0x000fcc000bf04270 */
[----:B------:R1:W1:Y:S03]  /*1b70*/  SYNCS.PHASECHK.TRANS64.TRYWAIT P1, [UR4+0x10], R2 ;  /* 0x00001002ff0075a7 */ /* 0x0002660008021104 */
[----:B------:R-:W-:Y:S05]  /*1b80*/  BRA.U !UP0, `(.L_x_28) ;  /* 0x0000000508187547 */ /* 0x000fea000b800000 */
[----:B------:R-:W-:Y:S02]  /*1b90*/  UIADD3 UR31, UPT, UPT, UR54, UR21, URZ ;  /* 0x00000015361f7290 */ /* 0x000fe4000fffe0ff */
[----:B------:R-:W-:Y:S02]  /*1ba0*/  UIADD3 UR42, UPT, UPT, UR50, 0x20, URZ ;  /* 0x00000020322a7890 */ /* 0x000fe4000fffe0ff */
[----:B------:R-:W-:Y:S02]  /*1bb0*/  UIADD3 UR26, UPT, UPT, UR34, 0x20, URZ ;  /* 0x00000020221a7890 */ /* 0x000fe4000fffe0ff */
[----:B------:R-:W-:Y:S02]  /*1bc0*/  UIADD3 UR18, UPT, UPT, UR34, 0x40, URZ ;  /* 0x0000004022127890 */ /* 0x000fe4000fffe0ff */
[----:B------:R-:W-:Y:S01]  /*1bd0*/  UIADD3 UR10, UPT, UPT, UR34, 0x60, URZ ;  /* 0x00000060220a7890 */ /* 0x000fe2000fffe0ff */
[----:B------:R-:W-:-:S11]  /*1be0*/  UMOV UR5, UR29 ;  /* 0x0000001d00057c82 */ /* 0x000fd60008000000 */
.L_x_35:
[----:B------:R-:W-:Y:S01]  /*1bf0*/  ULEA UR49, UR5, UR13, 0x3 ;  /* 0x0000000d05317291 */ /* 0x000fe2000f8e18ff */
[----:B--2---:R-:W-:Y:S01]  /*1c00*/  @!P5 MOV R3, 0x18000 ;  /* 0x000180000003d802 */ /* 0x004fe20000000f00 */
[----:B-1----:R-:W-:Y:S10]  /*1c10*/  @P1 BRA `(.L_x_29) ;  /* 0x00000000000c1947 */ /* 0x002ff40003800000 */
[----:B------:R-:W-:-:S04]  /*1c20*/  SHF.L.U32 R4, R17, 0x1f, RZ ;  /* 0x0000001f11047819 */ /* 0x000fc800000006ff */
[----:B------:R-:W1:Y:S02]  /*1c30*/  SYNCS.PHASECHK.TRANS64.TRYWAIT P0, [UR49+0x10], R4 ;  /* 0x00001004ff0075a7 */ /* 0x000e640008001131 */
[----:B-1----:R-:W-:Y:S05]  /*1c40*/  @!P0 BRA `(.L_x_30) ;  /* 0x00000064006c8947 */ /* 0x002fea0003800000 */
.L_x_29:
[----:B------:R2:W-:Y:S01]  /*1c50*/  @!P5 SYNCS.ARRIVE.TRANS64 RZ, [UR49], R3 ;  /* 0x00000003ffffd9a7 */ /* 0x0005e20008000031 */
[----:B------:R-:W-:Y:S04]  /*1c60*/  BSSY.RECONVERGENT B0, `(.L_x_31) ;  /* 0x0000003000007945 */ /* 0x000fe80003800200 */
[----:B------:R-:W-:Y:S05]  /*1c70*/  @P4 BRA `(.L_x_32) ;  /* 0x0000000000044947 */ /* 0x000fea0003800000 */
[----:B------:R-:W-:Y:S05]  /*1c80*/  BPT.TRAP 0x1 ;  /* 0x000000040000795c */ /* 0x000fea0000300000 */
.L_x_32:
[----:B------:R-:W-:Y:S05]  /*1c90*/  BSYNC.RECONVERGENT B0 ;  /* 0x0000000000007941 */ /* 0x000fea0003800200 */
.L_x_31:
        /* <DEDUP_REMOVED lines=48> */
.L_x_34:
[----:B-1----:R-:W-:Y:S05]  /*1fa0*/  BSYNC.RECONVERGENT B0 ;  /* 0x0000000000007941 */ /* 0x002fea0003800200 */
.L_x_33:
[----:B------:R-:W-:Y:S01]  /*1fb0*/  UIADD3 UR21, UPT, UPT, UR21, 0x1, URZ ;  /* 0x0000000115157890 */ /* 0x000fe2000fffe0ff */
[----:B------:R-:W-:-:S03]  /*1fc0*/  UMOV UR5, UR29 ;  /* 0x0000001d00057c82 */ /* 0x000fc60008000000 */
[----:B------:R-:W-:-:S09]  /*1fd0*/  UISETP.NE.AND UP0, UPT, UR21, UR31, UPT ;  /* 0x0000001f1500728c */ /* 0x000fd2000bf05270 */
[----:B------:R-:W-:Y:S05]  /*1fe0*/  BRA.U UP0, `(.L_x_35) ;  /* 0xfffffffd00007547 */ /* 0x000fea000b83ffff */
.L_x_28:
[C---:B-1----:R-:W-:Y:S01]  /*1ff0*/  LEA R2, R16.reuse, UR13, 0x3 ;  /* 0x0000000d10027c11 */ /* 0x042fe2000f8e18ff */
[----:B------:R-:W-:Y:S01]  /*2000*/  NOP ;  /* 0x0000000000007918 */ /* 0x000fe20000000000 */
[----:B--2---:R-:W-:Y:S02]  /*2010*/  SHF.L.U32 R3, R13, 0x1f, RZ ;  /* 0x0000001f0d037819 */ /* 0x004fe400000006ff */
[----:B------:R-:W-:Y:S02]  /*2020*/  LEA R4, R16, UR13, 0x4 ;  /* 0x0000000d10047c11 */ /* 0x000fe4000f8e20ff */
[----:B------:R-:W1:Y:S02]  /*2030*/  SYNCS.PHASECHK.TRANS64.TRYWAIT P0, [R2+URZ+0x70], R3 ;  /* 0x00007003020075a7 */ /* 0x000e6400080011ff */
[----:B-1----:R-:W-:Y:S05]  /*2040*/  @!P0 BRA `(.L_x_36) ;  /* 0x0000006000848947 */ /* 0x002fea0003800000 */
.L_x_136:
[----:B------:R-:W2:Y:S01]  /*2050*/  LDS.128 R4, [R4+0x100] ;  /* 0x0001000004047984 */ /* 0x000ea20000000c00 */
[----:B---3--:R-:W-:Y:S01]  /*2060*/  ISETP.GE.AND P0, PT, R26, 0x1, PT ;  /* 0x000000011a00780c */ /* 0x008fe20003f06270 */
[----:B-1----:R-:W-:Y:S01]  /*2070*/  VIADD R2, R2, 0x80 ;  /* 0x0000008002027836 */ /* 0x002fe20000000000 */
[----:B------:R-:W-:Y:S01]  /*2080*/  @!PT LDS RZ, [RZ] ;  /* 0x00000000fffff984 */ /* 0x000fe20000000800 */
[----:B------:R-:W-:Y:S01]  /*2090*/  @!PT LDS RZ, [RZ] ;  /* 0x00000000fffff984 */ /* 0x000fe20000000800 */
[----:B------:R-:W-:Y:S01]  /*20a0*/  @!PT LDS RZ, [RZ] ;  /* 0x00000000fffff984 */ /* 0x000fe20000000800 */
[----:B------:R-:W-:Y:S01]  /*20b0*/  @!PT LDS RZ, [RZ] ;  /* 0x00000000fffff984 */ /* 0x000fe20000000800 */
[----:B------:R1:W-:Y:S06]  /*20c0*/  MEMBAR.ALL.CTA ;  /* 0x0000000000007992 */ /* 0x0003ec0000008000 */
[----:B-1----:R-:W1:Y:S01]  /*20d0*/  FENCE.VIEW.ASYNC.S ;  /* 0x00000000000073c6 */ /* 0x002e620000000000 */
[----:B------:R-:W-:-:S04]  /*20e0*/  PRMT R2, RZ, 0x654, R2 ;  /* 0x00000654ff027816 */ /* 0x000fc80000000002 */
[----:B-1----:R1:W-:Y:S01]  /*20f0*/  SYNCS.ARRIVE.TRANS64.RED.A1T0 RZ, [R2+URZ], RZ ;  /* 0x000000ff02ff79a7 */ /* 0x0023e200081004ff */
[----:B--2---:R-:W-:-:S13]  /*2100*/  LOP3.LUT P2, RZ, R6, 0x1, RZ, 0xc0, !PT ;  /* 0x0000000106ff7812 */ /* 0x004fda000784c0ff */
[----:B------:R-:W-:Y:S01]  /*2110*/  @P2 SHF.R.U32.HI R3, RZ, 0x10, R5 ;  /* 0x00000010ff032819 */ /* 0x000fe20000011605 */
[----:B------:R-:W-:Y:S01]  /*2120*/  VOTEU.ANY UP0, P2 ;  /* 0x0000000000ff7886 */ /* 0x000fe20001000100 */
[----:B------:R-:W-:Y:S02]  /*2130*/  @P2 MOV R10, R4 ;  /* 0x00000004000a2202 */ /* 0x000fe40000000f00 */
[----:B------:R-:W-:Y:S02]  /*2140*/  @P2 R2UR.BROADCAST UR4, R3 ;  /* 0x00000000030422ca */ /* 0x000fe400008e0000 */
[----:B------:R-:W-:-:S11]  /*2150*/  @P2 LOP3.LUT R9, R5, 0xffff, RZ, 0xc0, !PT ;  /* 0x0000ffff05092812 */ /* 0x000fd600078ec0ff */
[----:B------:R-:W-:Y:S01]  /*2160*/  @UP0 UMOV UR52, UR4 ;  /* 0x0000000400340c82 */ /* 0x000fe20008000000 */
[----:B-1----:R-:W-:Y:S05]  /*2170*/  @!P0 BRA `(.L_x_37) ;  /* 0x0000000000b88947 */ /* 0x002fea0003800000 */
[----:B------:R-:W4:Y:S01]  /*2180*/  LDC.64 R4, c[0x0][0xb18] ;  /* 0x0002c600ff047b82 */ /* 0x000f220000000a00 */
[----:B------:R-:W-:-:S07]  /*2190*/  ISETP.NE.AND P3, PT, R26, 0x1, PT ;  /* 0x000000011a00780c */ /* 0x000fce0003f65270 */
[----:B------:R-:W1:Y:S08]  /*21a0*/  LDC.64 R6, c[0x0][0xb10] ;  /* 0x0002c400ff067b82 */ /* 0x000e700000000a00 */
[----:B------:R-:W2:Y:S08]  /*21b0*/  LDC R14, c[0x0][0xb20] ;  /* 0x0002c800ff0e7b82 */ /* 0x000eb00000000800 */
[----:B------:R-:W3:Y:S01]  /*21c0*/  LDC R15, c[0x0][0xb0c] ;  /* 0x0002c300ff0f7b82 */ /* 0x000ee20000000800 */
[----:B----4-:R-:W-:Y:S01]  /*21d0*/  IMAD.HI.U32 R19, R0, R5, RZ ;  /* 0x0000000500137227 */ /* 0x010fe200078e00ff */
[----:B------:R-:W-:-:S03]  /*21e0*/  ISETP.NE.AND P0, PT, R4, 0x1, PT ;  /* 0x000000010400780c */ /* 0x000fc60003f05270 */
[----:B------:R-:W-:-:S03]  /*21f0*/  IMAD.HI.U32 R5, R9, R5, RZ ;  /* 0x0000000509057227 */ /* 0x000fc600078e00ff */
[----:B------:R-:W4:Y:S01]  /*2200*/  LDC.64 R2, c[0x0][0xb28] ;  /* 0x0002ca00ff027b82 */ /* 0x000f220000000a00 */
[----:B-1----:R-:W-:-:S04]  /*2210*/  IMAD.HI.U32 R20, R8, R6, RZ ;  /* 0x0000000608147227 */ /* 0x002fc800078e00ff */
[----:B------:R-:W-:Y:S01]  /*2220*/  IMAD.HI.U32 R21, R10, R6, RZ ;  /* 0x000000060a157227 */ /* 0x000fe200078e00ff */
[----:B------:R-:W-:Y:S02]  /*2230*/  SHF.R.U32.HI R20, RZ, R7, R20 ;  /* 0x00000007ff147219 */ /* 0x000fe40000011614 */
[-C--:B--2---:R-:W-:Y:S02]  /*2240*/  SHF.R.U32.HI R19, RZ, R14.reuse, R19 ;  /* 0x0000000eff137219 */ /* 0x084fe40000011613 */
[----:B------:R-:W-:Y:S02]  /*2250*/  SHF.R.U32.HI R5, RZ, R14, R5 ;  /* 0x0000000eff057219 */ /* 0x000fe40000011605 */
[----:B------:R-:W-:Y:S02]  /*2260*/  SEL R19, R0, R19, !P0 ;  /* 0x0000001300137207 */ /* 0x000fe40004000000 */
[----:B------:R-:W-:Y:S02]  /*2270*/  SHF.R.U32.HI R21, RZ, R7, R21 ;  /* 0x00000007ff157219 */ /* 0x000fe40000011615 */
[----:B---3--:R-:W-:-:S02]  /*2280*/  ISETP.NE.AND P1, PT, R15, 0x1, PT ;  /* 0x000000010f00780c */ /* 0x008fc40003f25270 */
[----:B------:R-:W-:Y:S02]  /*2290*/  SEL R5, R9, R5, !P0 ;  /* 0x0000000509057207 */ /* 0x000fe40004000000 */
[----:B------:R-:W-:Y:S02]  /*22a0*/  SEL R20, R8, R20, !P1 ;  /* 0x0000001408147207 */ /* 0x000fe40004800000 */
[----:B------:R-:W-:Y:S01]  /*22b0*/  SEL R21, R10, R21, !P1 ;  /* 0x000000150a157207 */ /* 0x000fe20004800000 */
[----:B----4-:R-:W-:-:S04]  /*22c0*/  IMAD.HI.U32 R18, R19, R2, RZ ;  /* 0x0000000213127227 */ /* 0x010fc800078e00ff */
        /* <DEDUP_REMOVED lines=10> */
[----:B------:R-:W-:-:S04]  /*2370*/  @!P0 IMAD.HI.U32 R7, R21, R2, RZ ;  /* 0x0000000215078227 */ /* 0x000fc800078e00ff */
[----:B------:R-:W-:Y:S01]  /*2380*/  IMAD.MOV R2, RZ, RZ, -R6 ;  /* 0x000000ffff027224 */ /* 0x000fe200078e0a06 */
[----:B------:R-:W-:Y:S02]  /*2390*/  @!P0 SHF.R.U32.HI R3, RZ, R3, R7 ;  /* 0x00000003ff038219 */ /* 0x000fe40000011607 */
[----:B------:R-:W-:Y:S01]  /*23a0*/  IADD3 R7, PT, PT, -R5, RZ, RZ ;  /* 0x000000ff05077210 */ /* 0x000fe20007ffe1ff */
[----:B------:R-:W-:Y:S01]  /*23b0*/  IMAD R2, R26, R2, R5 ;  /* 0x000000021a027224 */ /* 0x000fe200078e0205 */
        /* <DEDUP_REMOVED lines=10> */
.L_x_37:
[----:B------:R-:W1:Y:S02]  /*2460*/  LDCU UR4, c[0x0][0xb30] ;  /* 0x00016600ff0477ac */ /* 0x000e640008000800 */
[----:B-1----:R-:W-:-:S09]  /*2470*/  UISETP.NE.AND UP0, UPT, UR4, 0x1, UPT ;  /* 0x000000010400788c */ /* 0x002fd2000bf05270 */
[----:B------:R-:W-:Y:S05]  /*2480*/  BRA.U UP0, `(.L_x_38) ;  /* 0x0000000100407547 */ /* 0x000fea000b800000 */
[----:B------:R-:W1:Y:S08]  /*2490*/  LDC.64 R4, c[0x0][0xb10] ;  /* 0x0002c400ff047b82 */ /* 0x000e700000000a00 */
[----:B------:R-:W2:Y:S08]  /*24a0*/  LDC.64 R2, c[0x0][0xb18] ;  /* 0x0002c600ff027b82 */ /* 0x000eb00000000a00 */
[----:B------:R-:W3:Y:S08]  /*24b0*/  LDC R6, c[0x0][0xb20] ;  /* 0x0002c800ff067b82 */ /* 0x000ef00000000800 */
[----:B------:R-:W4:Y:S01]  /*24c0*/  LDC R7, c[0x0][0xb0c] ;  /* 0x0002c300ff077b82 */ /* 0x000f220000000800 */
[----:B-1----:R-:W-:-:S05]  /*24d0*/  IMAD.HI.U32 R4, R10, R4, RZ ;  /* 0x000000040a047227 */ /* 0x002fca00078e00ff */
[----:B------:R-:W-:Y:S01]  /*24e0*/  SHF.R.U32.HI R4, RZ, R5, R4 ;  /* 0x00000005ff047219 */ /* 0x000fe20000011604 */
[----:B--2---:R-:W-:Y:S01]  /*24f0*/  IMAD.HI.U32 R3, R9, R3, RZ ;  /* 0x0000000309037227 */ /* 0x004fe200078e00ff */
[----:B------:R-:W-:-:S04]  /*2500*/  ISETP.NE.AND P0, PT, R2, 0x1, PT ;  /* 0x000000010200780c */ /* 0x000fc80003f05270 */
[----:B---3--:R-:W-:-:S04]  /*2510*/  SHF.R.U32.HI R3, RZ, R6, R3 ;  /* 0x00000006ff037219 */ /* 0x008fc80000011603 */
[----:B------:R-:W-:Y:S02]  /*2520*/  SEL R3, R9, R3, !P0 ;  /* 0x0000000309037207 */ /* 0x000fe40004000000 */
[----:B----4-:R-:W-:-:S04]  /*2530*/  ISETP.NE.AND P1, PT, R7, 0x1, PT ;  /* 0x000000010700780c */ /* 0x010fc80003f25270 */
[----:B------:R-:W-:-:S05]  /*2540*/  SEL R4, R10, R4, !P1 ;  /* 0x000000040a047207 */ /* 0x000fca0004800000 */
[----:B------:R-:W-:Y:S02]  /*2550*/  IMAD.IADD R5, R3, 0x1, -R4 ;  /* 0x0000000103057824 */ /* 0x000fe400078e0a04 */
[----:B------:R-:W-:Y:S02]  /*2560*/  IMAD.IADD R3, R4, 0x1, -R3 ;  /* 0x0000000104037824 */ /* 0x000fe400078e0a03 */
[----:B------:R-:W-:Y:S02]  /*2570*/  IMAD R10, R5, R7, R10 ;  /* 0x00000007050a7224 */ /* 0x000fe400078e020a */
[----:B------:R-:W-:-:S07]  /*2580*/  IMAD R9, R3, R2, R9 ;  /* 0x0000000203097224 */ /* 0x000fce00078e0209 */
.L_x_38:
[----:B------:R-:W-:Y:S01]  /*2590*/  VIADD R16, R16, 0x1 ;  /* 0x0000000110107836 */ /* 0x000fe20000000000 */
[----:B------:R-:W-:Y:S01]  /*25a0*/  PLOP3.LUT P1, PT, PT, PT, PT, 0x80, 0x8 ;  /* 0x000000000008781c */ /* 0x000fe20003f2f070 */
[----:B------:R-:W-:Y:S02]  /*25b0*/  IMAD.IADD R15, R10, 0x1, R63 ;  /* 0x000000010a0f7824 */ /* 0x000fe400078e023f */
[----:B------:R-:W-:Y:S01]  /*25c0*/  IMAD.IADD R14, R9, 0x1, R62 ;  /* 0x00000001090e7824 */ /* 0x000fe200078e023e */
[----:B------:R-:W-:-:S04]  /*25d0*/  ISETP.NE.AND P0, PT, R16, 0x2, PT ;  /* 0x000000021000780c */ /* 0x000fc80003f05270 */
[----:B------:R-:W-:Y:S02]  /*25e0*/  SEL R2, RZ, 0x1, P0 ;  /* 0x00000001ff027807 */ /* 0x000fe40000000000 */
[----:B------:R-:W-:Y:S02]  /*25f0*/  SEL R16, R16, RZ, P0 ;  /* 0x000000ff10107207 */ /* 0x000fe40000000000 */
[----:B------:R-:W-:Y:S01]  /*2600*/  LOP3.LUT R13, R13, R2, RZ, 0x3c, !PT ;  /* 0x000000020d0d7212 */ /* 0x000fe200078e3cff */
[----:B------:R-:W-:Y:S06]  /*2610*/  @P2 BRA `(.L_x_39) ;  /* 0xffffffec00b82947 */ /* 0x000fec000383ffff */
[----:B------:R-:W-:Y:S01]  /*2620*/  UIADD3 UR13, UPT, UPT, UR13, 0x10, URZ ;  /* 0x000000100d0d7890 */ /* 0x000fe2000fffe0ff */
[----:B------:R-:W-:-:S03]  /*2630*/  SHF.L.U32 R2, R17, 0x1f, RZ ;  /* 0x0000001f11027819 */ /* 0x000fc600000006ff */
[----:B------:R-:W-:-:S09]  /*2640*/  ULEA UR4, UR29, UR13, 0x3 ;  /* 0x0000000d1d047291 */ /* 0x000fd2000f8e18ff */
[----:B------:R-:W1:Y:S02]  /*2650*/  SYNCS.PHASECHK.TRANS64.TRYWAIT P0, [UR4], R2 ;  /* 0x00000002ff0075a7 */ /* 0x000e640008001104 */
[----:B-1----:R-:W-:Y:S05]  /*2660*/  @!P0 BRA `(.L_x_40) ;  /* 0x0000005c00108947 */ /* 0x002fea0003800000 */
.L_x_138:
[----:B------:R-:W-:-:S04]  /*2670*/  UIADD3 UR4, UPT, UPT, UR29, 0x1, URZ ;  /* 0x000000011d047890 */ /* 0x000fc8000fffe0ff */
[----:B------:R-:W-:-:S04]  /*2680*/  UISETP.NE.AND UP0, UPT, UR4, 0x2, UPT ;  /* 0x000000020400788c */ /* 0x000fc8000bf05270 */
[----:B------:R-:W-:Y:S02]  /*2690*/  USEL UR5, URZ, 0x1, UP0 ;  /* 0x00000001ff057887 */ /* 0x000fe40008000000 */
[----:B------:R-:W-:-:S04]  /*26a0*/  USEL UR4, UR4, URZ, UP0 ;  /* 0x000000ff04047287 */ /* 0x000fc80008000000 */
[----:B------:R-:W-:Y:S01]  /*26b0*/  ULEA UR4, UR4, UR13, 0x3 ;  /* 0x0000000d04047291 */ /* 0x000fe2000f8e18ff */
[----:B-1----:R-:W-:-:S04]  /*26c0*/  LOP3.LUT R2, R17, UR5, RZ, 0x3c, !PT ;  /* 0x0000000511027c12 */ /* 0x002fc8000f8e3cff */
[----:B------:R-:W-:Y:S01]  /*26d0*/  SHF.L.U32 R2, R2, 0x1f, RZ ;  /* 0x0000001f02027819 */ /* 0x000fe200000006ff */
[----:B----4-:R-:W-:-:S07]  /*26e0*/  IMAD.U32 R0, RZ, RZ, UR4 ;  /* 0x00000004ff007e24 */ /* 0x010fce000f8e00ff */
.L_x_41:
[----:B-1----:R1:W2:Y:S02]  /*26f0*/  SYNCS.PHASECHK.TRANS64.TRYWAIT P0, [R0+URZ], R2 ;  /* 0x00000002000075a7 */ /* 0x0022a400080011ff */
[----:B--2---:R-:W-:Y:S05]  /*2700*/  @!P0 NANOSLEEP.SYNCS 0x989680 ;  /* 0x009896800000895d */ /* 0x004fea0003900000 */
[----:B------:R-:W2:Y:S02]  /*2710*/  @!P0 SYNCS.PHASECHK.TRANS64 P0, [R0+URZ], R2 ;  /* 0x00000002000085a7 */ /* 0x000ea400080010ff */
[----:B--2---:R-:W-:Y:S05]  /*2720*/  @P0 EXIT ;  /* 0x000000000000094d */ /* 0x004fea0003800000 */
[----:B------:R-:W-:Y:S05]  /*2730*/  BRA `(.L_x_41) ;  /* 0xfffffffc00ec7947 */ /* 0x000fea000383ffff */
.L_x_17:
[----:B------:R-:W-:-:S04]  /*2740*/  UISETP.NE.AND UP1, UPT, UR45, URZ, UPT ;  /* 0x000000ff2d00728c */ /* 0x000fc8000bf25270 */
[----:B------:R-:W-:-:S09]  /*2750*/  UISETP.NE.OR UP1, UPT, UR10, 0x1, UP1 ;  /* 0x000000010a00788c */ /* 0x000fd20008f25670 */
[----:B------:R-:W-:Y:S05]  /*2760*/  BRA.U UP1, `(.L_x_42) ;  /* 0x0000000501487547 */ /* 0x000fea000b800000 */
[----:B------:R-:W-:Y:S01]  /*2770*/  ISETP.NE.AND P2, PT, R2, RZ, PT ;  /* 0x000000ff0200720c */ /* 0x000fe20003f45270 */
[----:B------:R-:W-:Y:S01]  /*2780*/  IMAD.MOV.U32 R12, RZ, RZ, 0x1 ;  /* 0x00000001ff0c7424 */ /* 0x000fe200078e00ff */
[----:B------:R-:W-:Y:S02]  /*2790*/  CS2R R10, SRZ ;  /* 0x00000000000a7805 */ /* 0x000fe4000001ff00 */
[----:B------:R-:W-:Y:S01]  /*27a0*/  CS2R R8, SRZ ;  /* 0x0000000000087805 */ /* 0x000fe2000001ff00 */
[----:B------:R-:W-:Y:S01]  /*27b0*/  UMOV UR6, 0x400 ;  /* 0x0000040000067882 */ /* 0x000fe20000000000 */
[----:B------:R-:W-:Y:S01]  /*27c0*/  UMOV UR5, URZ ;  /* 0x000000ff00057c82 */ /* 0x000fe20008000000 */
[----:B------:R-:W-:-:S12]  /*27d0*/  ULEA UR6, UR45, UR6, 0x18 ;  /* 0x000000062d067291 */ /* 0x000fd8000f8ec0ff */
.L_x_46:
[----:B------:R-:W-:Y:S02]  /*27e0*/  LEA R0, R8, UR6, 0x3 ;  /* 0x0000000608007c11 */ /* 0x000fe4000f8e18ff */
[----:B------:R-:W-:-:S03]  /*27f0*/  SHF.L.U32 R4, R9, 0x1f, RZ ;  /* 0x0000001f09047819 */ /* 0x000fc600000006ff */
[----:B------:R-:W-:Y:S01]  /*2800*/  VIADD R5, R0, 0xe0 ;  /* 0x000000e000057836 */ /* 0x000fe20000000000 */
[----:B------:R-:W1:Y:S02]  /*2810*/  SYNCS.PHASECHK.TRANS64.TRYWAIT P0, [R0+URZ+0xd0], R4 ;  /* 0x0000d004000075a7 */ /* 0x000e6400080011ff */
[----:B-1----:R-:W-:Y:S05]  /*2820*/  @!P0 BRA `(.L_x_43) ;  /* 0x0000005800b88947 */ /* 0x002fea0003800000 */
.L_x_139:
[----:B------:R-:W-:Y:S01]  /*2830*/  ULEA UR4, UR5, UR6, 0x3 ;  /* 0x0000000605047291 */ /* 0x000fe2000f8e18ff */
[----:B-1----:R-:W-:Y:S01]  /*2840*/  PRMT R0, RZ, 0x654, R5 ;  /* 0x00000654ff007816 */ /* 0x002fe20000000005 */
[----:B------:R-:W-:Y:S01]  /*2850*/  @!P2 IMAD.MOV.U32 R4, RZ, RZ, 0x10 ;  /* 0x00000010ff04a424 */ /* 0x000fe200078e00ff */
[----:B------:R-:W-:Y:S01]  /*2860*/  SHF.L.U32 R5, R12, 0x1f, RZ ;  /* 0x0000001f0c057819 */ /* 0x000fe200000006ff */
[----:B------:R-:W-:Y:S01]  /*2870*/  UIADD3 UR7, UPT, UPT, UR4, 0x70, URZ ;  /* 0x0000007004077890 */ /* 0x000fe2000fffe0ff */
[----:B------:R1:W-:Y:S05]  /*2880*/  SYNCS.ARRIVE.TRANS64.RED.A1T0 RZ, [R0+URZ], RZ ;  /* 0x000000ff00ff79a7 */ /* 0x0003ea00081004ff */
[----:B------:R-:W-:Y:S01]  /*2890*/  IMAD.U32 R6, RZ, RZ, UR7 ;  /* 0x00000007ff067e24 */ /* 0x000fe2000f8e00ff */
[----:B------:R-:W2:Y:S04]  /*28a0*/  SYNCS.PHASECHK.TRANS64.TRYWAIT P0, [UR4+0x80], R5 ;  /* 0x00008005ff0075a7 */ /* 0x000ea80008001104 */
[----:B------:R-:W-:Y:S01]  /*28b0*/  PRMT R6, R2, 0x654, R6 ;  /* 0x0000065402067816 */ /* 0x000fe20000000006 */
[----:B-12---:R-:W-:Y:S06]  /*28c0*/  @!P0 BRA `(.L_x_44) ;  /* 0x0000005800a48947 */ /* 0x006fec0003800000 */
.L_x_141:
[----:B------:R-:W-:Y:S01]  /*28d0*/  ULEA UR8, UR5, UR6, 0x4 ;  /* 0x0000000605087291 */ /* 0x000fe2000f8e20ff */
[----:B------:R-:W-:Y:S01]  /*28e0*/  SEL R3, R6, R3, !P2 ;  /* 0x0000000306037207 */ /* 0x000fe20005000000 */
[----:B------:R-:W-:Y:S01]  /*28f0*/  UIADD3 UR9, UPT, UPT, UR4, 0x70, URZ ;  /* 0x0000007004097890 */ /* 0x000fe2000fffe0ff */
[----:B-1----:R-:W-:Y:S01]  /*2900*/  LEA R0, R11, UR6, 0x3 ;  /* 0x000000060b007c11 */ /* 0x002fe2000f8e18ff */
[----:B------:R-:W-:Y:S01]  /*2910*/  UIADD3 UR8, UPT, UPT, UR8, 0x100, URZ ;  /* 0x0000010008087890 */ /* 0x000fe2000fffe0ff */
[----:B------:R1:W-:Y:S01]  /*2920*/  @!P2 SYNCS.ARRIVE.TRANS64.RED RZ, [R3+URZ], R4 ;  /* 0x0000000403ffa9a7 */ /* 0x0003e200080004ff */
[----:B------:R-:W-:Y:S01]  /*2930*/  UIADD3 UR4, UPT, UPT, UR5, 0x1, URZ ;  /* 0x0000000105047890 */ /* 0x000fe2000fffe0ff */
[----:B------:R-:W-:-:S03]  /*2940*/  VIADD R8, R8, 0x1 ;  /* 0x0000000108087836 */ /* 0x000fc60000000000 */
[----:B------:R-:W-:Y:S02]  /*2950*/  UISETP.NE.AND UP0, UPT, UR4, 0x2, UPT ;  /* 0x000000020400788c */ /* 0x000fe4000bf05270 */
[----:B------:R-:W-:Y:S01]  /*2960*/  ISETP.NE.AND P0, PT, R8, 0x2, PT ;  /* 0x000000020800780c */ /* 0x000fe20003f05270 */
[----:B------:R-:W-:Y:S06]  /*2970*/  UGETNEXTWORKID.BROADCAST [UR8], [UR9] ;  /* 0x00000000080073ca */ /* 0x000fec0008000100 */
[----:B------:R-:W-:Y:S02]  /*2980*/  USEL UR7, URZ, 0x1, UP0 ;  /* 0x00000001ff077887 */ /* 0x000fe40008000000 */
[----:B------:R-:W-:-:S04]  /*2990*/  USEL UR5, UR4, URZ, UP0 ;  /* 0x000000ff04057287 */ /* 0x000fc80008000000 */
[----:B------:R-:W-:Y:S02]  /*29a0*/  LOP3.LUT R12, R12, UR7, RZ, 0x3c, !PT ;  /* 0x000000070c0c7c12 */ /* 0x000fe4000f8e3cff */
[----:B-1----:R-:W-:-:S04]  /*29b0*/  SHF.L.U32 R4, R10, 0x1f, RZ ;  /* 0x0000001f0a047819 */ /* 0x002fc800000006ff */
[----:B------:R-:W1:Y:S02]  /*29c0*/  SYNCS.PHASECHK.TRANS64.TRYWAIT P1, [R0+URZ+0x70], R4 ;  /* 0x00007004000075a7 */ /* 0x000e6400080211ff */
[----:B-1----:R-:W-:Y:S05]  /*29d0*/  @!P1 BRA `(.L_x_45) ;  /* 0x0000005800789947 */ /* 0x002fea0003800000 */
.L_x_142:
[C---:B-1----:R-:W-:Y:S01]  /*29e0*/  LEA R4, R11.reuse, UR6, 0x4 ;  /* 0x000000060b047c11 */ /* 0x042fe2000f8e20ff */
[----:B------:R-:W-:Y:S01]  /*29f0*/  VIADD R0, R0, 0x80 ;  /* 0x0000008000007836 */ /* 0x000fe20000000000 */
[----:B------:R-:W-:Y:S01]  /*2a00*/  SEL R8, R8, RZ, P0 ;  /* 0x000000ff08087207 */ /* 0x000fe20000000000 */
[----:B------:R-:W-:-:S03]  /*2a10*/  VIADD R11, R11, 0x1 ;  /* 0x000000010b0b7836 */ /* 0x000fc60000000000 */
[----:B------:R-:W1:Y:S01]  /*2a20*/  LDS.128 R4, [R4+0x100] ;  /* 0x0001000004047984 */ /* 0x000e620000000c00 */
[----:B------:R-:W-:Y:S02]  /*2a30*/  PRMT R0, RZ, 0x654, R0 ;  /* 0x00000654ff007816 */ /* 0x000fe40000000000 */
[C---:B------:R-:W-:Y:S01]  /*2a40*/  ISETP.NE.AND P1, PT, R11.reuse, 0x2, PT ;  /* 0x000000020b00780c */ /* 0x040fe20003f25270 */
[----:B------:R-:W-:Y:S01]  /*2a50*/  @!PT LDS RZ, [RZ] ;  /* 0x00000000fffff984 */ /* 0x000fe20000000800 */
[----:B------:R-:W-:Y:S01]  /*2a60*/  @!PT LDS RZ, [RZ] ;  /* 0x00000000fffff984 */ /* 0x000fe20000000800 */
[----:B------:R-:W-:Y:S01]  /*2a70*/  @!PT LDS RZ, [RZ] ;  /* 0x00000000fffff984 */ /* 0x000fe20000000800 */
[----:B------:R-:W-:Y:S01]  /*2a80*/  @!PT LDS RZ, [RZ] ;  /* 0x00000000fffff984 */ /* 0x000fe20000000800 */
[----:B------:R2:W-:Y:S06]  /*2a90*/  MEMBAR.ALL.CTA ;  /* 0x0000000000007992 */ /* 0x0005ec0000008000 */
[----:B--2---:R-:W2:Y:S01]  /*2aa0*/  FENCE.VIEW.ASYNC.S ;  /* 0x00000000000073c6 */ /* 0x004ea20000000000 */
[----:B------:R-:W-:Y:S01]  /*2ab0*/  SEL R11, R11, RZ, P1 ;  /* 0x000000ff0b0b7207 */ /* 0x000fe20000800000 */
[----:B--2---:R2:W-:Y:S01]  /*2ac0*/  SYNCS.ARRIVE.TRANS64.RED.A1T0 RZ, [R0+URZ], RZ ;  /* 0x000000ff00ff79a7 */ /* 0x0045e200081004ff */
[----:B-1----:R-:W-:-:S02]  /*2ad0*/  LOP3.LUT P3, RZ, R6, 0x1, RZ, 0xc0, !PT ;  /* 0x0000000106ff7812 */ /* 0x002fc4000786c0ff */
[----:B------:R-:W-:-:S04]  /*2ae0*/  SEL R4, RZ, 0x1, P1 ;  /* 0x00000001ff047807 */ /* 0x000fc80000800000 */
[----:B------:R-:W-:Y:S02]  /*2af0*/  LOP3.LUT R10, R10, R4, RZ, 0x3c, !PT ;  /* 0x000000040a0a7212 */ /* 0x000fe400078e3cff */
[----:B--2---:R-:W-:-:S04]  /*2b00*/  SEL R0, RZ, 0x1, P0 ;  /* 0x00000001ff007807 */ /* 0x004fc80000000000 */
[----:B------:R-:W-:Y:S01]  /*2b10*/  LOP3.LUT R9, R9, R0, RZ, 0x3c, !PT ;  /* 0x0000000009097212 */ /* 0x000fe200078e3cff */
[----:B------:R-:W-:Y:S06]  /*2b20*/  @P3 BRA `(.L_x_46) ;  /* 0xfffffffc002c3947 */ /* 0x000fec000383ffff */
[----:B------:R-:W-:Y:S01]  /*2b30*/  ULEA UR4, UR5, UR6, 0x3 ;  /* 0x0000000605047291 */ /* 0x000fe2000f8e18ff */
[----:B------:R-:W-:-:S08]  /*2b40*/  SHF.L.U32 R2, R12, 0x1f, RZ ;  /* 0x0000001f0c027819 */ /* 0x000fd000000006ff */
[----:B------:R-:W1:Y:S02]  /*2b50*/  SYNCS.PHASECHK.TRANS64 P0, [UR4+0x80], R2 ;  /* 0x00008002ff0075a7 */ /* 0x000e640008001004 */
[----:B-1----:R-:W-:Y:S05]  /*2b60*/  @P0 BRA `(.L_x_47) ;  /* 0x0000000000080947 */ /* 0x002fea0003800000 */
[----:B------:R-:W1:Y:S02]  /*2b70*/  SYNCS.PHASECHK.TRANS64.TRYWAIT P0, [UR4+0x80], R2 ;  /* 0x00008002ff0075a7 */ /* 0x000e640008001104 */
[----:B-1----:R-:W-:Y:S05]  /*2b80*/  @!P0 BRA `(.L_x_48) ;  /* 0x0000005800208947 */ /* 0x002fea0003800000 */
.L_x_47:
[----:B------:R-:W-:-:S04]  /*2b90*/  UIADD3 UR7, UPT, UPT, UR5, 0x1, URZ ;  /* 0x0000000105077890 */ /* 0x000fc8000fffe0ff */
[----:B------:R-:W-:-:S04]  /*2ba0*/  UISETP.NE.AND UP0, UPT, UR7, 0x2, UPT ;  /* 0x000000020700788c */ /* 0x000fc8000bf05270 */
[----:B------:R-:W-:Y:S02]  /*2bb0*/  USEL UR8, URZ, 0x1, UP0 ;  /* 0x00000001ff087887 */ /* 0x000fe40008000000 */
[----:B------:R-:W-:-:S04]  /*2bc0*/  USEL UR7, UR7, URZ, UP0 ;  /* 0x000000ff07077287 */ /* 0x000fc80008000000 */
[----:B------:R-:W-:Y:S01]  /*2bd0*/  ULEA UR7, UR7, UR6, 0x3 ;  /* 0x0000000607077291 */ /* 0x000fe2000f8e18ff */
[----:B-1----:R-:W-:-:S04]  /*2be0*/  LOP3.LUT R2, R12, UR8, RZ, 0x3c, !PT ;  /* 0x000000080c027c12 */ /* 0x002fc8000f8e3cff */
[----:B------:R-:W-:-:S04]  /*2bf0*/  SHF.L.U32 R0, R2, 0x1f, RZ ;  /* 0x0000001f02007819 */ /* 0x000fc800000006ff */
[----:B------:R-:W1:Y:S02]  /*2c00*/  SYNCS.PHASECHK.TRANS64 P0, [UR7+0x80], R0 ;  /* 0x00008000ff0075a7 */ /* 0x000e640008001007 */
[----:B-1----:R-:W-:Y:S05]  /*2c10*/  @P0 EXIT ;  /* 0x000000000000094d */ /* 0x002fea0003800000 */
[----:B------:R-:W-:Y:S02]  /*2c20*/  SHF.L.U32 R2, R2, 0x1f, RZ ;  /* 0x0000001f02027819 */ /* 0x000fe400000006ff */
[----:B------:R-:W-:-:S07]  /*2c30*/  MOV R0, UR7 ;  /* 0x0000000700007c02 */ /* 0x000fce0008000f00 */
.L_x_49:
[----:B-1----:R1:W2:Y:S02]  /*2c40*/  SYNCS.PHASECHK.TRANS64.TRYWAIT P0, [R0+URZ+0x80], R2 ;  /* 0x00008002000075a7 */ /* 0x0022a400080011ff */
[----:B--2---:R-:W-:Y:S05]  /*2c50*/  @!P0 NANOSLEEP.SYNCS 0x989680 ;  /* 0x009896800000895d */ /* 0x004fea0003900000 */
[----:B------:R-:W2:Y:S02]  /*2c60*/  @!P0 SYNCS.PHASECHK.TRANS64 P0, [R0+URZ+0x80], R2 ;  /* 0x00008002000085a7 */ /* 0x000ea400080010ff */
[----:B--2---:R-:W-:Y:S05]  /*2c70*/  @P0 EXIT ;  /* 0x000000000000094d */ /* 0x004fea0003800000 */
[----:B------:R-:W-:Y:S05]  /*2c80*/  BRA `(.L_x_49) ;  /* 0xfffffffc00ec7947 */ /* 0x000fea000383ffff */
.L_x_42:
[----:B------:R-:W-:-:S09]  /*2c90*/  UISETP.NE.AND UP1, UPT, UR10, URZ, UPT ;  /* 0x000000ff0a00728c */ /* 0x000fd2000bf25270 */
[----:B------:R-:W-:Y:S05]  /*2ca0*/  BRA.U UP1, `(.L_x_50) ;  /* 0x0000001101f47547 */ /* 0x000fea000b800000 */
[----:B------:R-:W-:Y:S01]  /*2cb0*/  UMOV UR4, 0x40 ;  /* 0x0000004000047882 */ /* 0x000fe20000000000 */
[----:B------:R-:W-:Y:S01]  /*2cc0*/  NOP ;  /* 0x0000000000007918 */ /* 0x000fe20000000000 */
[----:B------:R-:W-:Y:S01]  /*2cd0*/  ULEA UR5, UR45, UR4, 0x18 ;  /* 0x000000042d057291 */ /* 0x000fe2000f8ec0ff */
[----:B------:R-:W-:Y:S02]  /*2ce0*/  UMOV UR6, 0x400 ;  /* 0x0000040000067882 */ /* 0x000fe40000000000 */
[----:B------:R-:W-:-:S06]  /*2cf0*/  ULEA UR6, UR45, UR6, 0x18 ;  /* 0x000000062d067291 */ /* 0x000fcc000f8ec0ff */
[----:B------:R-:W1:Y:S02]  /*2d00*/  LDS.U8 R0, [UR5+0x1c] ;  /* 0x00001c05ff007984 */ /* 0x000e640008000000 */
[----:B-1----:R-:W-:-:S13]  /*2d10*/  ISETP.NE.AND P0, PT, R0, RZ, PT ;  /* 0x000000ff0000720c */ /* 0x002fda0003f05270 */
[----:B------:R-:W-:Y:S05]  /*2d20*/  @P0 BRA `(.L_x_51) ;  /* 0x0000000000580947 */ /* 0x000fea0003800000 */
[----:B------:R-:W-:-:S13]  /*2d30*/  ELECT P0, URZ, PT ;  /* 0x0000000000ff782f */ /* 0x000fda0003800000 */
[----:B------:R-:W-:Y:S05]  /*2d40*/  @!P0 BRA `(.L_x_52) ;  /* 0x0000000000608947 */ /* 0x000fea0003800000 */
[----:B------:R-:W-:Y:S01]  /*2d50*/  UMOV UR4, 0x10 ;  /* 0x0000001000047882 */ /* 0x000fe20000000000 */
[----:B------:R-:W-:Y:S01]  /*2d60*/  HFMA2 R0, -RZ, RZ, 0, 5.9604644775390625e-08 ;  /* 0x00000001ff007431 */ /* 0x000fe200000001ff */
[----:B------:R-:W-:-:S03]  /*2d70*/  MOV R2, 0xffff ;  /* 0x0000ffff00027802 */ /* 0x000fc60000000f00 */
[----:B------:R-:W-:Y:S04]  /*2d80*/  DEPBAR.LE SB1, 0x36 ;  /* 0x00009d800000791a */ /* 0x000fe80000000000 */
[----:B------:R-:W1:Y:S02]  /*2d90*/  UTCATOMSWS.FIND_AND_SET.ALIGN UP0, UR4, UR4 ;  /* 0x00000004000475e3 */ /* 0x000e640008000800 */
[----:B-1----:R-:W-:Y:S01]  /*2da0*/  MOV R3, UR4 ;  /* 0x0000000400037c02 */ /* 0x002fe20008000f00 */
[----:B------:R-:W-:Y:S06]  /*2db0*/  BRA.U UP0, `(.L_x_53) ;  /* 0x0000000100187547 */ /* 0x000fec000b800000 */
.L_x_54:
[----:B------:R-:W-:Y:S05]  /*2dc0*/  NANOSLEEP 0x64 ;  /* 0x000000640000795d */ /* 0x000fea0003800000 */
[----:B------:R-:W-:-:S05]  /*2dd0*/  UMOV UR4, 0x10 ;  /* 0x0000001000047882 */ /* 0x000fca0000000000 */
[----:B------:R-:W-:Y:S04]  /*2de0*/  DEPBAR.LE SB1, 0x36 ;  /* 0x00009d800000791a */ /* 0x000fe80000000000 */
[----:B------:R-:W1:Y:S02]  /*2df0*/  UTCATOMSWS.FIND_AND_SET.ALIGN UP0, UR4, UR4 ;  /* 0x00000004000475e3 */ /* 0x000e640008000800 */
[----:B-1----:R-:W-:Y:S01]  /*2e00*/  MOV R3, UR4 ;  /* 0x0000000400037c02 */ /* 0x002fe20008000f00 */
[----:B------:R-:W-:Y:S05]  /*2e10*/  BRA.U !UP0, `(.L_x_54) ;  /* 0xfffffffd08e87547 */ /* 0x000fea000b83ffff */
.L_x_53:
[-C--:B------:R-:W-:Y:S02]  /*2e20*/  SHF.L.U32 R2, R2, R3.reuse, RZ ;  /* 0x0000000302027219 */ /* 0x080fe400000006ff */
[----:B------:R-:W-:Y:S01]  /*2e30*/  SHF.L.U32 R0, R0, R3, RZ ;  /* 0x0000000300007219 */ /* 0x000fe200000006ff */
[----:B------:R-:W-:Y:S02]  /*2e40*/  IMAD.SHL.U32 R3, R3, 0x20, RZ ;  /* 0x0000002003037824 */ /* 0x000fe400078e00ff */
[----:B------:R1:W-:Y:S04]  /*2e50*/  ATOMS.OR RZ, [UR5+0x14], R2 ;  /* 0x00001402ffff798c */ /* 0x0003e8000b000005 */
[----:B------:R1:W-:Y:S04]  /*2e60*/  ATOMS.OR RZ, [UR5+0x18], R0 ;  /* 0x00001800ffff798c */ /* 0x0003e8000b000005 */
[----:B------:R1:W-:Y:S01]  /*2e70*/  STS [UR6+0x120], R3 ;  /* 0x00012003ff007988 */ /* 0x0003e20008000806 */
[----:B------:R-:W-:Y:S05]  /*2e80*/  BRA `(.L_x_52) ;  /* 0x0000000000107947 */ /* 0x000fea0003800000 */
.L_x_51:
[----:B------:R-:W-:Y:S02]  /*2e90*/  MOV R0, 0xffffffff ;  /* 0xffffffff00007802 */ /* 0x000fe40000000f00 */
[----:B------:R-:W-:-:S03]  /*2ea0*/  MOV R2, 0x2ed0 ;  /* 0x00002ed000027802 */ /* 0x000fc60000000f00 */
[----:B------:R1:W-:Y:S04]  /*2eb0*/  STS [UR6+0x120], R0 ;  /* 0x00012000ff007988 */ /* 0x0003e80008000806 */
[----:B-1-3-5:R-:W-:Y:S05]  /*2ec0*/  CALL.REL.NOINC `($__internal_1_$__cuda_sm10x_tcgen05_guardrail_trap_phase_invalid_during_alloc) ;  /* 0x0000005c00687944 */ /* 0x02afea0003c00000 */
.L_x_52:
[----:B------:R-:W-:Y:S05]  /*2ed0*/  WARPSYNC.ALL ;  /* 0x0000000000007948 */ /* 0x000fea0003800000 */
[----:B------:R-:W2:Y:S01]  /*2ee0*/  S2UR UR4, SR_CgaCtaId ;  /* 0x00000000000479c3 */ /* 0x000ea20000008800 */
[----:B------:R-:W-:Y:S01]  /*2ef0*/  UMOV UR71, 0x400 ;  /* 0x0000040000477882 */ /* 0x000fe20000000000 */
[----:B------:R-:W-:-:S06]  /*2f00*/  NOP ;  /* 0x0000000000007918 */ /* 0x000fcc0000000000 */
[----:B------:R-:W-:Y:S06]  /*2f10*/  BAR.ARV 0x6, 0xa0 ;  /* 0x0182800000007b1d */ /* 0x000fec0000002000 */
[----:B------:R-:W4:Y:S01]  /*2f20*/  LDCU UR5, c[0x0][0x38c] ;  /* 0x00007180ff0577ac */ /* 0x000f220008000800 */
[----:B------:R-:W-:Y:S01]  /*2f30*/  IMAD.MOV.U32 R11, RZ, RZ, 0x1 ;  /* 0x00000001ff0b7424 */ /* 0x000fe200078e00ff */
[----:B------:R-:W-:Y:S01]  /*2f40*/  CS2R R8, SRZ ;  /* 0x0000000000087805 */ /* 0x000fe2000001ff00 */
[----:B------:R-:W-:Y:S01]  /*2f50*/  IMAD.MOV.U32 R10, RZ, RZ, RZ ;  /* 0x000000ffff0a7224 */ /* 0x000fe200078e00ff */
[----:B------:R-:W3:Y:S01]  /*2f60*/  LDCU UR7, c[0x0][0x38c] ;  /* 0x00007180ff0777ac */ /* 0x000ee20008000800 */
[----:B------:R-:W-:Y:S01]  /*2f70*/  UMOV UR74, URZ ;  /* 0x000000ff004a7c82 */ /* 0x000fe20008000000 */
[----:B------:R-:W-:Y:S01]  /*2f80*/  UMOV UR9, URZ ;  /* 0x000000ff00097c82 */ /* 0x000fe20008000000 */
[----:B--2---:R-:W-:Y:S01]  /*2f90*/  ULEA UR71, UR4, UR71, 0x18 ;  /* 0x0000004704477291 */ /* 0x004fe2000f8ec0ff */
[----:B------:R-:W-:Y:S01]  /*2fa0*/  UMOV UR76, 0x0 ;  /* 0x00000000004c7882 */ /* 0x000fe20000000000 */
[----:B------:R-:W-:-:S02]  /*2fb0*/  UMOV UR77, 0x4218910 ;  /* 0x04218910004d7882 */ /* 0x000fc40000000000 */
[----:B------:R-:W-:Y:S02]  /*2fc0*/  UIADD3 UR6, UPT, UPT, UR71, 0x18800, URZ ;  /* 0x0001880047067890 */ /* 0x000fe4000fffe0ff */
[----:B----4-:R-:W-:-:S03]  /*2fd0*/  UIADD3 UR5, UPT, UPT, UR5, 0x7f, URZ ;  /* 0x0000007f05057890 */ /* 0x010fc6000fffe0ff */
[----:B-1----:R-:W1:Y:S01]  /*2fe0*/  LDS R0, [UR71+0x120] ;  /* 0x00012047ff007984 */ /* 0x002e620008000800 */
[----:B------:R-:W-:Y:S02]  /*2ff0*/  USHF.R.S32.HI UR4, URZ, 0x1f, UR5 ;  /* 0x0000001fff047899 */ /* 0x000fe40008011405 */
[----:B---3--:R-:W-:Y:S02]  /*3000*/  UISETP.GE.AND UP3, UPT, UR7, 0x1, UPT ;  /* 0x000000010700788c */ /* 0x008fe4000bf66270 */
[----:B------:R-:W-:Y:S02]  /*3010*/  ULEA.HI UR4, UR4, UR5, URZ, 0x7 ;  /* 0x0000000504047291 */ /* 0x000fe4000f8f38ff */
[----:B------:R-:W-:Y:S02]  /*3020*/  UIADD3 UR5, UPT, UPT, UR71, 0x8800, URZ ;  /* 0x0000880047057890 */ /* 0x000fe4000fffe0ff */
[----:B------:R-:W-:Y:S02]  /*3030*/  USHF.R.S32.HI UR8, URZ, 0x7, UR4 ;  /* 0x00000007ff087899 */ /* 0x000fe40008011404 */
[----:B------:R-:W-:-:S02]  /*3040*/  USHF.R.U32.HI UR4, URZ, 0x4, UR6 ;  /* 0x00000004ff047899 */ /* 0x000fc40008011606 */
[----:B------:R-:W-:Y:S02]  /*3050*/  UISETP.LT.AND UP0, UPT, UR8, 0x1, UPT ;  /* 0x000000010800788c */ /* 0x000fe4000bf01270 */
[----:B------:R-:W-:Y:S01]  /*3060*/  IMAD.U32 R12, RZ, RZ, UR8 ;  /* 0x00000008ff0c7e24 */ /* 0x000fe2000f8e00ff */
[----:B------:R-:W-:Y:S02]  /*3070*/  ULOP3.LUT UR4, UR4, 0x3fff, URZ, 0xc0, !UPT ;  /* 0x00003fff04047892 */ /* 0x000fe4000f8ec0ff */
[----:B------:R-:W-:Y:S02]  /*3080*/  USEL UR6, UR8, 0x1, !UP0 ;  /* 0x0000000108067887 */ /* 0x000fe4000c000000 */
[----:B------:R-:W-:Y:S02]  /*3090*/  ULOP3.LUT UR73, UR4, 0x4000000, URZ, 0xfc, !UPT ;  /* 0x0400000004497892 */ /* 0x000fe4000f8efcff */
[----:B------:R-:W-:Y:S02]  /*30a0*/  UIADD3 UR4, UPT, UPT, -UR6, URZ, URZ ;  /* 0x000000ff06047290 */ /* 0x000fe4000fffe1ff */
[----:B------:R-:W-:-:S04]  /*30b0*/  USHF.R.U32.HI UR5, URZ, 0x4, UR5 ;  /* 0x00000004ff057899 */ /* 0x000fc80008011605 */
[----:B------:R-:W-:Y:S01]  /*30c0*/  ULOP3.LUT UR5, UR5, 0x3fff, URZ, 0xc0, !UPT ;  /* 0x00003fff05057892 */ /* 0x000fe2000f8ec0ff */
[----:B------:R-:W-:-:S03]  /*30d0*/  MOV R13, UR4 ;  /* 0x00000004000d7c02 */ /* 0x000fc60008000f00 */
[----:B------:R-:W-:Y:S01]  /*30e0*/  ULOP3.LUT UR72, UR5, 0x4000000, URZ, 0xfc, !UPT ;  /* 0x0400000005487892 */ /* 0x000fe2000f8efcff */
[----:B-1----:R-:W-:-:S13]  /*30f0*/  R2UR UR8, R0 ;  /* 0x00000000000872ca */ /* 0x002fda00000e0000 */
[----:B------:R-:W-:-:S07]  /*3100*/  MOV R14, UR8 ;  /* 0x00000008000e7c02 */ /* 0x000fce0008000f00 */
.L_x_61:
[----:B------:R-:W-:Y:S02]  /*3110*/  LEA R0, R10, UR71, 0x3 ;  /* 0x000000470a007c11 */ /* 0x000fe4000f8e18ff */
[----:B------:R-:W-:Y:S02]  /*3120*/  SHF.L.U32 R2, R9, 0x1f, RZ ;  /* 0x0000001f09027819 */ /* 0x000fe400000006ff */
[----:B------:R-:W-:Y:S01]  /*3130*/  PLOP3.LUT P0, PT, PT, PT, UP3, 0x80, 0x8 ;  /* 0x000000000008781c */ /* 0x000fe20003f0f038 */
[----:B------:R-:W-:Y:S01]  /*3140*/  VIADD R3, R0, 0x80 ;  /* 0x0000008000037836 */ /* 0x000fe20000000000 */
[----:B-1----:R-:W1:Y:S02]  /*3150*/  SYNCS.PHASECHK.TRANS64.TRYWAIT P1, [R0+URZ+0x70], R2 ;  /* 0x00007002000075a7 */ /* 0x002e6400080211ff */
[----:B-1----:R-:W-:Y:S09]  /*3160*/  @!P1 BRA `(.L_x_55) ;  /* 0x0000005000c09947 */ /* 0x002ff20003800000 */
.L_x_144:
[----:B------:R-:W-:Y:S01]  /*3170*/  LEA R4, R10, UR71, 0x4 ;  /* 0x000000470a047c11 */ /* 0x000fe2000f8e20ff */
[----:B------:R-:W-:Y:S01]  /*3180*/  @UP3 ULEA UR4, UR9, UR71, 0x3 ;  /* 0x0000004709043291 */ /* 0x000fe2000f8e18ff */
[----:B------:R-:W-:Y:S01]  /*3190*/  PLOP3.LUT P2, PT, PT, PT, PT, 0x80, 0x8 ;  /* 0x000000000008781c */ /* 0x000fe20003f4f070 */
[----:B------:R-:W-:Y:S01]  /*31a0*/  ULEA UR75, UR74, UR71, 0x3 ;  /* 0x000000474a4b7291 */ /* 0x000fe2000f8e18ff */
[----:B------:R-:W-:Y:S02]  /*31b0*/  PRMT R3, RZ, 0x654, R3 ;  /* 0x00000654ff037816 */ /* 0x000fe40000000003 */
[----:B------:R-:W2:Y:S01]  /*31c0*/  LDS.128 R4, [R4+0x100] ;  /* 0x0001000004047984 */ /* 0x000ea20000000c00 */
[----:B-1----:R-:W-:Y:S02]  /*31d0*/  @P0 SHF.L.U32 R2, R8, 0x1f, RZ ;  /* 0x0000001f08020819 */ /* 0x002fe400000006ff */
[----:B------:R-:W-:Y:S01]  /*31e0*/  SHF.L.U32 R0, R11, 0x1f, RZ ;  /* 0x0000001f0b007819 */ /* 0x000fe200000006ff */
[----:B------:R-:W-:Y:S01]  /*31f0*/  @!PT LDS RZ, [RZ] ;  /* 0x00000000fffff984 */ /* 0x000fe20000000800 */
[----:B------:R-:W-:Y:S01]  /*3200*/  @!PT LDS RZ, [RZ] ;  /* 0x00000000fffff984 */ /* 0x000fe20000000800 */
[----:B------:R-:W-:Y:S01]  /*3210*/  @!PT LDS RZ, [RZ] ;  /* 0x00000000fffff984 */ /* 0x000fe20000000800 */
[----:B------:R-:W-:Y:S01]  /*3220*/  @!PT LDS RZ, [RZ] ;  /* 0x00000000fffff984 */ /* 0x000fe20000000800 */
[----:B------:R1:W-:Y:S06]  /*3230*/  MEMBAR.ALL.CTA ;  /* 0x0000000000007992 */ /* 0x0003ec0000008000 */
[----:B-1----:R-:W1:Y:S01]  /*3240*/  FENCE.VIEW.ASYNC.S ;  /* 0x00000000000073c6 */ /* 0x002e620000000000 */
[----:B------:R-:W-:Y:S01]  /*3250*/  R2UR UR6, R14 ;  /* 0x000000000e0672ca */ /* 0x000fe200000e0000 */
[----:B-1----:R1:W-:Y:S01]  /*3260*/  SYNCS.ARRIVE.TRANS64.RED.A1T0 RZ, [R3+URZ], RZ ;  /* 0x000000ff03ff79a7 */ /* 0x0023e200081004ff */
[----:B------:R1:W3:Y:S01]  /*3270*/  @P0 SYNCS.PHASECHK.TRANS64.TRYWAIT P2, [UR4], R2 ;  /* 0x00000002ff0005a7 */ /* 0x0002e20008041104 */
[----:B------:R-:W-:Y:S01]  /*3280*/  ULEA.HI UR4, UR74, UR74, URZ, 0x1 ;  /* 0x0000004a4a047291 */ /* 0x000fe2000f8f08ff */
[----:B--2---:R-:W-:-:S03]  /*3290*/  LOP3.LUT P1, RZ, R6, 0x1, RZ, 0xc0, !PT ;  /* 0x0000000106ff7812 */ /* 0x004fc6000782c0ff */
[----:B------:R-:W-:Y:S02]  /*32a0*/  USHF.L.U32 UR5, UR4, 0x6, URZ ;  /* 0x0000000604057899 */ /* 0x000fe400080006ff */
[----:B------:R-:W-:Y:S02]  /*32b0*/  ULOP3.LUT UR8, UR4, 0xffe, URZ, 0xc0, !UPT ;  /* 0x00000ffe04087892 */ /* 0x000fe4000f8ec0ff */
[----:B------:R-:W-:Y:S02]  /*32c0*/  ULOP3.LUT UR4, UR5, 0xffffff80, URZ, 0xc0, !UPT ;  /* 0xffffff8005047892 */ /* 0x000fe4000f8ec0ff */
[----:B------:R-:W-:Y:S02]  /*32d0*/  UIADD3 UR8, UPT, UPT, -UR8, UR74, URZ ;  /* 0x0000004a08087290 */ /* 0x000fe4000fffe1ff */
[----:B------:R-:W-:Y:S01]  /*32e0*/  UIADD3 UR4, UPT, UPT, UR6, UR4, URZ ;  /* 0x0000000406047290 */ /* 0x000fe2000fffe0ff */
[----:B------:R-:W2:Y:S03]  /*32f0*/  SYNCS.PHASECHK.TRANS64.TRYWAIT P0, [UR75+0xb0], R0 ;  /* 0x0000b000ff0075a7 */ /* 0x000ea6000800114b */
[----:B------:R-:W-:Y:S01]  /*3300*/  ULEA UR8, UR8, UR4, 0x14 ;  /* 0x0000000408087291 */ /* 0x000fe2000f8ea0ff */
[----:B-123--:R-:W-:Y:S11]  /*3310*/  @!P0 BRA `(.L_x_56) ;  /* 0x0000005000688947 */ /* 0x00eff60003800000 */
.L_x_146:
[----:B------:R-:W-:Y:S01]  /*3320*/  IADD3 R10, PT, PT, R10, 0x1, RZ ;  /* 0x000000010a0a7810 */ /* 0x000fe20007ffe0ff */
[----:B------:R-:W-:Y:S06]  /*3330*/  BRA.U !UP3, `(.L_x_57) ;  /* 0x000000050bec7547 */ /* 0x000fec000b800000 */
[----:B------:R-:W-:Y:S01]  /*3340*/  R2UR UR69, R13 ;  /* 0x000000000d4572ca */ /* 0x000fe200000e0000 */
[----:B------:R-:W-:Y:S01]  /*3350*/  UPLOP3.LUT UP4, UPT, UPT, UPT, UPT, 0x40, 0x4 ;  /* 0x000000000004789c */ /* 0x000fe20003f8e870 */
[----:B------:R-:W-:Y:S01]  /*3360*/  R2UR UR68, R12 ;  /* 0x000000000c4472ca */ /* 0x000fe200000e0000 */
[----:B------:R-:W-:-:S14]  /*3370*/  UMOV UR7, UR9 ;  /* 0x0000000900077c82 */ /* 0x000fdc0008000000 */
.L_x_60:
[----:B------:R-:W-:Y:S02]  /*3380*/  UIADD3 UR69, UPT, UPT, UR69, 0x1, URZ ;  /* 0x0000000145457890 */ /* 0x000fe4000fffe0ff */
[----:B--2---:R-:W-:Y:S02]  /*3390*/  ULEA UR5, UR7, UR71, 0x3 ;  /* 0x0000004707057291 */ /* 0x004fe4000f8e18ff */
[----:B------:R-:W-:Y:S01]  /*33a0*/  UISETP.NE.AND UP0, UPT, UR69, URZ, UPT ;  /* 0x000000ff4500728c */ /* 0x000fe2000bf05270 */
[----:B------:R-:W-:Y:S10]  /*33b0*/  @P2 BRA `(.L_x_58) ;  /* 0x00000000000c2947 */ /* 0x000ff40003800000 */
[----:B-1----:R-:W-:Y:S04]  /*33c0*/  SHF.L.U32 R2, R8, 0x1f, RZ ;  /* 0x0000001f08027819 */ /* 0x002fe800000006ff */
[----:B------:R-:W1:Y:S02]  /*33d0*/  SYNCS.PHASECHK.TRANS64.TRYWAIT P0, [UR5], R2 ;  /* 0x00000002ff0075a7 */ /* 0x000e640008001105 */
[----:B-1----:R-:W-:Y:S05]  /*33e0*/  @!P0 BRA `(.L_x_59) ;  /* 0x00000050004c8947 */ /* 0x002fea0003800000 */
.L_x_58:
[----:B------:R-:W-:Y:S01]  /*33f0*/  UISETP.NE.AND UP1, UPT, UR68, 0x1, UPT ;  /* 0x000000014400788c */ /* 0x000fe2000bf25270 */
[----:B------:R-:W-:Y:S01]  /*3400*/  PLOP3.LUT P2, PT, PT, PT, PT, 0x80, 0x8 ;  /* 0x000000000008781c */ /* 0x000fe20003f4f070 */
[----:B------:R-:W-:Y:S01]  /*3410*/  UIADD3 UR9, UPT, UPT, UR7, 0x1, URZ ;  /* 0x0000000107097890 */ /* 0x000fe2000fffe0ff */
[----:B------:R-:W-:Y:S01]  /*3420*/  MOV.SPILL R3, UR75 ;  /* 0x0000004b00037c02 */ /* 0x000fe20009000f00 */
[----:B------:R-:W-:Y:S01]  /*3430*/  UIADD3 UR70, UPT, UPT, UR5, 0x10, URZ ;  /* 0x0000001005467890 */ /* 0x000fe2000fffe0ff */
[----:B-1----:R-:W-:Y:S01]  /*3440*/  MOV.SPILL R2, UR74 ;  /* 0x0000004a00027c02 */ /* 0x002fe20009000f00 */
[----:B------:R-:W-:Y:S01]  /*3450*/  UISETP.NE.AND UP2, UPT, UR9, 0x2, UPT ;  /* 0x000000020900788c */ /* 0x000fe2000bf45270 */
[----:B------:R-:W-:Y:S01]  /*3460*/  PLOP3.LUT P0, PT, PT, PT, UP1, 0x80, 0x8 ;  /* 0x000000000008781c */ /* 0x000fe20003f0f018 */
[----:B------:R-:W-:Y:S02]  /*3470*/  ULEA UR6, UR7, UR73, 0xc ;  /* 0x0000004907067291 */ /* 0x000fe4000f8e60ff */
[----:B------:R-:W-:Y:S02]  /*3480*/  USEL UR5, URZ, 0x1, UP2 ;  /* 0x00000001ff057887 */ /* 0x000fe40009000000 */
[----:B------:R-:W-:Y:S02]  /*3490*/  USEL UR9, UR9, URZ, UP2 ;  /* 0x000000ff09097287 */ /* 0x000fe40009000000 */
[----:B------:R-:W-:Y:S02]  /*34a0*/  ULEA UR4, UR7, UR72, 0xb ;  /* 0x0000004807047291 */ /* 0x000fe4000f8e58ff */
[----:B------:R-:W-:Y:S01]  /*34b0*/  @UP1 ULEA UR7, UR9, UR71, 0x3 ;  /* 0x0000004709071291 */ /* 0x000fe2000f8e18ff */
[----:B------:R-:W-:Y:S01]  /*34c0*/  LOP3.LUT R8, R8, UR5, RZ, 0x3c, !PT ;  /* 0x0000000508087c12 */ /* 0x000fe2000f8e3cff */
[----:B------:R-:W-:Y:S02]  /*34d0*/  UIADD3 UR20, UPT, UPT, UR6, 0x40, URZ ;  /* 0x0000004006147890 */ /* 0x000fe4000fffe0ff */
[----:B------:R-:W-:Y:S01]  /*34e0*/  UIADD3 UR18, UPT, UPT, UR4, 0x40, URZ ;  /* 0x0000004004127890 */ /* 0x000fe2000fffe0ff */
[----:B------:R-:W-:Y:S01]  /*34f0*/  @P0 SHF.L.U32 R0, R8, 0x1f, RZ ;  /* 0x0000001f08000819 */ /* 0x000fe200000006ff */
[----:B------:R-:W-:Y:S02]  /*3500*/  UIADD3 UR14, UPT, UPT, UR6, 0x80, URZ ;  /* 0x00000080060e7890 */ /* 0x000fe4000fffe0ff */
[----:B------:R-:W-:Y:S01]  /*3510*/  UIADD3 UR12, UPT, UPT, UR4, 0x80, URZ ;  /* 0x00000080040c7890 */ /* 0x000fe2000fffe0ff */
[----:B------:R2:W3:Y:S01]  /*3520*/  @P0 SYNCS.PHASECHK.TRANS64.TRYWAIT P2, [UR7], R0 ;  /* 0x00000000ff0005a7 */ /* 0x0004e20008041107 */
[----:B------:R-:W-:Y:S02]  /*3530*/  UIADD3 UR66, UPT, UPT, UR6, 0xc0, URZ ;  /* 0x000000c006427890 */ /* 0x000fe4000fffe0ff */
        /* <DEDUP_REMOVED lines=24> */
[----:B------:R-:W-:Y:S01]  /*36c0*/  UIADD3 UR68, UPT, UPT, UR68, -0x1, URZ ;  /* 0xffffffff44447890 */ /* 0x000fe2000fffe0ff */
[----:B------:R-:W-:Y:S01]  /*36d0*/  UMOV UR7, 0x20004020 ;  /* 0x2000402000077882 */ /* 0x000fe20000000000 */
[----:B------:R-:W-:Y:S01]  /*36e0*/  UMOV UR74, 0x0 ;  /* 0x00000000004a7882 */ /* 0x000fe20000000000 */
[----:B------:R-:W-:Y:S01]  /*36f0*/  UMOV UR75, 0x4218910 ;  /* 0x04218910004b7882 */ /* 0x000fe20000000000 */
[----:B------:R-:W-:Y:S01]  /*3700*/  UMOV UR5, 0x20004020 ;  /* 0x2000402000057882 */ /* 0x000fe20000000000 */
[----:B------:R-:W-:Y:S01]  /*3710*/  UMOV UR21, 0x20004020 ;  /* 0x2000402000157882 */ /* 0x000fe20000000000 */
[----:B------:R1:W-:Y:S01]  /*3720*/  UTCHMMA gdesc[UR4], gdesc[UR6], tmem[UR8], tmem[UR74], idesc[UR75], UP4 ;  /* 0x00ff4a06040075ea */ /* 0x0003e2000a000008 */
[----:B------:R-:W-:Y:S01]  /*3730*/  UPLOP3.LUT UP4, UPT, UPT, UPT, UPT, 0x80, 0x8 ;  /* 0x000000000008789c */ /* 0x000fe20003f8f070 */
[----:B------:R-:W-:Y:S01]  /*3740*/  UMOV UR19, 0x20004020 ;  /* 0x2000402000137882 */ /* 0x000fe20000000000 */
[----:B------:R-:W-:Y:S01]  /*3750*/  UMOV UR15, 0x20004020 ;  /* 0x20004020000f7882 */ /* 0x000fe20000000000 */
[----:B------:R4:W-:Y:S01]  /*3760*/  UTCHMMA gdesc[UR18], gdesc[UR20], tmem[UR8], tmem[UR74], idesc[UR75], UPT ;  /* 0x00ff4a14120075ea */ /* 0x0009e2000b800008 */
[----:B------:R-:W-:Y:S01]  /*3770*/  UMOV UR13, 0x20004020 ;  /* 0x20004020000d7882 */ /* 0x000fe20000000000 */
        /* <DEDUP_REMOVED lines=18> */
[----:B-1----:R-:W-:Y:S01]  /*38a0*/  UIADD3 UR4, UPT, UPT, UR4, 0x3c0, URZ ;  /* 0x000003c004047890 */ /* 0x002fe2000fffe0ff */
[----:B------:R-:W-:Y:S01]  /*38b0*/  UMOV UR6, 0x0 ;  /* 0x0000000000067882 */ /* 0x000fe20000000000 */
[----:B------:R-:W-:Y:S01]  /*38c0*/  UMOV UR7, 0x4218910 ;  /* 0x0421891000077882 */ /* 0x000fe20000000000 */
[----:B------:R-:W-:Y:S01]  /*38d0*/  UMOV UR31, 0x20004020 ;  /* 0x20004020001f7882 */ /* 0x000fe20000000000 */
[----:B----4-:R-:W-:Y:S01]  /*38e0*/  UMOV UR20, 0x0 ;  /* 0x0000000000147882 */ /* 0x010fe20000000000 */
[----:B------:R-:W-:Y:S01]  /*38f0*/  UMOV UR21, 0x4218910 ;  /* 0x0421891000157882 */ /* 0x000fe20000000000 */
[----:B------:R-:W-:Y:S01]  /*3900*/  UMOV UR18, 0x0 ;  /* 0x0000000000127882 */ /* 0x000fe20000000000 */
[----:B------:R1:W-:Y:S01]  /*3910*/  UTCHMMA gdesc[UR12], gdesc[UR14], tmem[UR8], tmem[UR20], idesc[UR21], UPT ;  /* 0x00ff140e0c0075ea */ /* 0x0003e2000b800008 */
[----:B------:R-:W-:Y:S01]  /*3920*/  UTCHMMA gdesc[UR64], gdesc[UR66], tmem[UR8], tmem[UR20], idesc[UR21], UPT ;  /* 0x00ff1442400075ea */ /* 0x000fe2000b800008 */
[----:B------:R-:W-:Y:S01]  /*3930*/  UMOV UR19, 0x4218910 ;  /* 0x0421891000137882 */ /* 0x000fe20000000000 */
[----:B------:R-:W-:Y:S01]  /*3940*/  UTCHMMA gdesc[UR60], gdesc[UR62], tmem[UR8], tmem[UR20], idesc[UR21], UPT ;  /* 0x00ff143e3c0075ea */ /* 0x000fe2000b800008 */
[----:B------:R-:W-:Y:S01]  /*3950*/  UTCHMMA gdesc[UR56], gdesc[UR58], tmem[UR8], tmem[UR18], idesc[UR19], UPT ;  /* 0x00ff123a380075ea */ /* 0x000fe2000b800008 */
[----:B------:R-:W-:Y:S01]  /*3960*/  UTCHMMA gdesc[UR52], gdesc[UR54], tmem[UR8], tmem[UR18], idesc[UR19], UPT ;  /* 0x00ff1236340075ea */ /* 0x000fe2000b800008 */
[----:B------:R-:W-:Y:S01]  /*3970*/  UTCHMMA gdesc[UR48], gdesc[UR50], tmem[UR8], tmem[UR18], idesc[UR19], UPT ;  /* 0x00ff1232300075ea */ /* 0x000fe2000b800008 */
[----:B------:R-:W-:Y:S01]  /*3980*/  UTCHMMA gdesc[UR44], gdesc[UR46], tmem[UR8], tmem[UR6], idesc[UR7], UPT ;  /* 0x00ff062e2c0075ea */ /* 0x000fe2000b800008 */
[----:B------:R-:W-:Y:S01]  /*3990*/  UMOV UR29, 0x20004020 ;  /* 0x20004020001d7882 */ /* 0x000fe20000000000 */
[----:B------:R-:W-:Y:S01]  /*39a0*/  UMOV UR27, 0x20004020 ;  /* 0x20004020001b7882 */ /* 0x000fe20000000000 */
[----:B------:R-:W-:Y:S01]  /*39b0*/  UMOV UR25, 0x20004020 ;  /* 0x2000402000197882 */ /* 0x000fe20000000000 */
[----:B------:R-:W-:Y:S01]  /*39c0*/  UMOV UR23, 0x20004020 ;  /* 0x2000402000177882 */ /* 0x000fe20000000000 */
[----:B------:R-:W-:Y:S01]  /*39d0*/  UMOV UR17, 0x20004020 ;  /* 0x2000402000117882 */ /* 0x000fe20000000000 */
[----:B------:R-:W-:Y:S01]  /*39e0*/  UMOV UR11, 0x20004020 ;  /* 0x20004020000b7882 */ /* 0x000fe20000000000 */
[----:B------:R-:W-:Y:S02]  /*39f0*/  R2UR.FILL UR75, R3 ;  /* 0x00000000034b72ca */ /* 0x000fe400004e0000 */
[----:B------:R-:W-:Y:S01]  /*3a00*/  R2UR.FILL UR74, R2 ;  /* 0x00000000024a72ca */ /* 0x000fe200004e0000 */
[----:B-1----:R-:W-:Y:S01]  /*3a10*/  UMOV UR12, 0x0 ;  /* 0x00000000000c7882 */ /* 0x002fe20000000000 */
[----:B------:R-:W-:Y:S01]  /*3a20*/  UMOV UR13, 0x4218910 ;  /* 0x04218910000d7882 */ /* 0x000fe20000000000 */
[----:B------:R-:W-:Y:S01]  /*3a30*/  UMOV UR14, 0x0 ;  /* 0x00000000000e7882 */ /* 0x000fe20000000000 */
[----:B------:R-:W-:Y:S01]  /*3a40*/  UTCHMMA gdesc[UR40], gdesc[UR42], tmem[UR8], tmem[UR12], idesc[UR13], UPT ;  /* 0x00ff0c2a280075ea */ /* 0x000fe2000b800008 */
[----:B------:R-:W-:Y:S01]  /*3a50*/  UTCHMMA gdesc[UR36], gdesc[UR38], tmem[UR8], tmem[UR6], idesc[UR7], UPT ;  /* 0x00ff0626240075ea */ /* 0x000fe2000b800008 */
[----:B------:R-:W-:Y:S01]  /*3a60*/  UMOV UR15, 0x4218910 ;  /* 0x04218910000f7882 */ /* 0x000fe20000000000 */
[----:B------:R-:W-:Y:S01]  /*3a70*/  UTCHMMA gdesc[UR32], gdesc[UR34], tmem[UR8], tmem[UR18], idesc[UR19], UPT ;  /* 0x00ff1222200075ea */ /* 0x000fe2000b800008 */
[----:B------:R-:W-:Y:S01]  /*3a80*/  UTCHMMA gdesc[UR28], gdesc[UR30], tmem[UR8], tmem[UR14], idesc[UR15], UPT ;  /* 0x00ff0e1e1c0075ea */ /* 0x000fe2000b800008 */
[----:B------:R-:W-:Y:S01]  /*3a90*/  UTCHMMA gdesc[UR24], gdesc[UR26], tmem[UR8], tmem[UR12], idesc[UR13], UPT ;  /* 0x00ff0c1a180075ea */ /* 0x000fe2000b800008 */
[----:B------:R1:W-:Y:S01]  /*3aa0*/  UTCHMMA gdesc[UR16], gdesc[UR22], tmem[UR8], tmem[UR6], idesc[UR7], UPT ;  /* 0x00ff0616100075ea */ /* 0x0003e2000b800008 */
[----:B------:R2:W-:Y:S01]  /*3ab0*/  UTCHMMA gdesc[UR4], gdesc[UR10], tmem[UR8], tmem[UR76], idesc[UR77], UPT ;  /* 0x00ff4c0a040075ea */ /* 0x0005e2000b800008 */
[----:B------:R2:W-:Y:S01]  /*3ac0*/  UTCBAR [UR70], URZ ;  /* 0x000000ff460073e9 */ /* 0x0005e200080000ff */
[----:B-1----:R-:W-:Y:S01]  /*3ad0*/  UMOV UR7, UR9 ;  /* 0x0000000900077c82 */ /* 0x002fe20008000000 */
[----:B---3--:R-:W-:Y:S05]  /*3ae0*/  BRA.U UP0, `(.L_x_60) ;  /* 0xfffffff900247547 */ /* 0x008fea000b83ffff */
.L_x_57:
[----:B--2---:R-:W-:Y:S01]  /*3af0*/  UIADD3 UR4, UPT, UPT, UR74, 0x1, URZ ;  /* 0x000000014a047890 */ /* 0x004fe2000fffe0ff */
[C---:B------:R-:W-:Y:S01]  /*3b00*/  ISETP.NE.AND P0, PT, R10.reuse, 0x2, PT ;  /* 0x000000020a00780c */ /* 0x040fe20003f05270 */
[----:B------:R-:W-:Y:S02]  /*3b10*/  UIADD3 UR5, UPT, UPT, UR75, 0x90, URZ ;  /* 0x000000904b057890 */ /* 0x000fe4000fffe0ff */
[----:B------:R-:W-:Y:S01]  /*3b20*/  UISETP.NE.AND UP0, UPT, UR4, 0x4, UPT ;  /* 0x000000040400788c */ /* 0x000fe2000bf05270 */
[----:B-1----:R-:W-:Y:S02]  /*3b30*/  SEL R0, RZ, 0x1, P0 ;  /* 0x00000001ff007807 */ /* 0x002fe40000000000 */
[----:B------:R-:W-:Y:S01]  /*3b40*/  SEL R10, R10, RZ, P0 ;  /* 0x000000ff0a0a7207 */ /* 0x000fe20000000000 */
[----:B------:R-:W-:Y:S01]  /*3b50*/  USEL UR6, URZ, 0x1, UP0 ;  /* 0x00000001ff067887 */ /* 0x000fe20008000000 */
[----:B------:R-:W-:Y:S01]  /*3b60*/  LOP3.LUT R9, R9, R0, RZ, 0x3c, !PT ;  /* 0x0000000009097212 */ /* 0x000fe200078e3cff */
[----:B------:R-:W-:Y:S01]  /*3b70*/  USEL UR74, UR4, URZ, UP0 ;  /* 0x000000ff044a7287 */ /* 0x000fe20008000000 */
[----:B------:R1:W-:Y:S03]  /*3b80*/  UTCBAR [UR5], URZ ;  /* 0x000000ff050073e9 */ /* 0x0003e600080000ff */
[----:B------:R-:W-:Y:S01]  /*3b90*/  LOP3.LUT R11, R11, UR6, RZ, 0x3c, !PT ;  /* 0x000000060b0b7c12 */ /* 0x000fe2000f8e3cff */
[----:B------:R-:W-:Y:S07]  /*3ba0*/  @P1 BRA `(.L_x_61) ;  /* 0xfffffff400581947 */ /* 0x000fee000383ffff */
[----:B------:R-:W2:Y:S01]  /*3bb0*/  S2UR UR8, SR_CgaCtaId ;  /* 0x00000000000879c3 */ /* 0x000ea20000008800 */
[----:B------:R-:W-:Y:S01]  /*3bc0*/  ELECT P0, URZ, PT ;  /* 0x0000000000ff782f */ /* 0x000fe20003800000 */
[----:B------:R-:W-:Y:S01]  /*3bd0*/  IMAD.MOV.U32 R0, RZ, RZ, 0x1 ;  /* 0x00000001ff007424 */ /* 0x000fe200078e00ff */
[----:B------:R-:W-:Y:S01]  /*3be0*/  UIADD3 UR71, UPT, UPT, UR71, 0xb0, URZ ;  /* 0x000000b047477890 */ /* 0x000fe2000fffe0ff */
[----:B------:R-:W-:Y:S01]  /*3bf0*/  SHF.L.U32 R2, R11, 0x1f, RZ ;  /* 0x0000001f0b027819 */ /* 0x000fe200000006ff */
[----:B------:R-:W-:-:S03]  /*3c00*/  UMOV UR4, 0x40 ;  /* 0x0000004000047882 */ /* 0x000fc60000000000 */
[----:B------:R-:W-:Y:S01]  /*3c10*/  UVIRTCOUNT.DEALLOC.SMPOOL 0x80 ;  /* 0x000000800000784c */ /* 0x000fe20000000000 */
[----:B--2---:R-:W-:Y:S02]  /*3c20*/  ULEA UR8, UR8, UR4, 0x18 ;  /* 0x0000000408087291 */ /* 0x004fe4000f8ec0ff */
[----:B------:R-:W-:-:S07]  /*3c30*/  ULEA UR4, UR74, UR71, 0x3 ;  /* 0x000000474a047291 */ /* 0x000fce000f8e18ff */
[----:B------:R2:W-:Y:S02]  /*3c40*/  @P0 STS.U8 [UR8+0x1c], R0 ;  /* 0x00001c00ff000988 */ /* 0x0005e40008000008 */
[----:B------:R-:W3:Y:S02]  /*3c50*/  SYNCS.PHASECHK.TRANS64.TRYWAIT P0, [UR4], R2 ;  /* 0x00000002ff0075a7 */ /* 0x000ee40008001104 */
[----:B--23--:R-:W-:Y:S05]  /*3c60*/  @!P0 BRA `(.L_x_62) ;  /* 0x0000004800448947 */ /* 0x00cfea0003800000 */
.L_x_149:
[----:B------:R-:W-:-:S04]  /*3c70*/  UIADD3 UR4, UPT, UPT, UR74, 0x1, URZ ;  /* 0x000000014a047890 */ /* 0x000fc8000fffe0ff */
[----:B------:R-:W-:-:S04]  /*3c80*/  UISETP.NE.AND UP0, UPT, UR4, 0x4, UPT ;  /* 0x000000040400788c */ /* 0x000fc8000bf05270 */
[----:B------:R-:W-:Y:S02]  /*3c90*/  USEL UR6, URZ, 0x1, UP0 ;  /* 0x00000001ff067887 */ /* 0x000fe40008000000 */
[----:B------:R-:W-:-:S04]  /*3ca0*/  USEL UR4, UR4, URZ, UP0 ;  /* 0x000000ff04047287 */ /* 0x000fc80008000000 */
[----:B-1----:R-:W-:Y:S01]  /*3cb0*/  ULEA UR5, UR4, UR71, 0x3 ;  /* 0x0000004704057291 */ /* 0x002fe2000f8e18ff */
[----:B--2---:R-:W-:-:S04]  /*3cc0*/  LOP3.LUT R2, R11, UR6, RZ, 0x3c, !PT ;  /* 0x000000060b027c12 */ /* 0x004fc8000f8e3cff */
[----:B------:R-:W-:-:S04]  /*3cd0*/  SHF.L.U32 R3, R2, 0x1f, RZ ;  /* 0x0000001f02037819 */ /* 0x000fc800000006ff */
[----:B------:R-:W1:Y:S02]  /*3ce0*/  SYNCS.PHASECHK.TRANS64.TRYWAIT P0, [UR5], R3 ;  /* 0x00000003ff0075a7 */ /* 0x000e640008001105 */
[----:B-1----:R-:W-:Y:S05]  /*3cf0*/  @!P0 BRA `(.L_x_63) ;  /* 0x0000004800388947 */ /* 0x002fea0003800000 */
.L_x_151:
[----:B------:R-:W-:-:S04]  /*3d00*/  UIADD3 UR4, UPT, UPT, UR4, 0x1, URZ ;  /* 0x0000000104047890 */ /* 0x000fc8000fffe0ff */
[----:B------:R-:W-:-:S04]  /*3d10*/  UISETP.NE.AND UP0, UPT, UR4, 0x4, UPT ;  /* 0x000000040400788c */ /* 0x000fc8000bf05270 */
[----:B------:R-:W-:Y:S02]  /*3d20*/  USEL UR6, URZ, 0x1, UP0 ;  /* 0x00000001ff067887 */ /* 0x000fe40008000000 */
[----:B------:R-:W-:-:S04]  /*3d30*/  USEL UR4, UR4, URZ, UP0 ;  /* 0x000000ff04047287 */ /* 0x000fc80008000000 */
[----:B------:R-:W-:Y:S01]  /*3d40*/  ULEA UR5, UR4, UR71, 0x3 ;  /* 0x0000004704057291 */ /* 0x000fe2000f8e18ff */
[----:B------:R-:W-:-:S04]  /*3d50*/  LOP3.LUT R2, R2, UR6, RZ, 0x3c, !PT ;  /* 0x0000000602027c12 */ /* 0x000fc8000f8e3cff */
[----:B-1----:R-:W-:-:S04]  /*3d60*/  SHF.L.U32 R3, R2, 0x1f, RZ ;  /* 0x0000001f02037819 */ /* 0x002fc800000006ff */
[----:B------:R-:W1:Y:S02]  /*3d70*/  SYNCS.PHASECHK.TRANS64.TRYWAIT P0, [UR5], R3 ;  /* 0x00000003ff0075a7 */ /* 0x000e640008001105 */
[----:B-1----:R-:W-:Y:S05]  /*3d80*/  @!P0 BRA `(.L_x_64) ;  /* 0x00000048002c8947 */ /* 0x002fea0003800000 */
.L_x_153:
[----:B------:R-:W-:-:S04]  /*3d90*/  UIADD3 UR4, UPT, UPT, UR4, 0x1, URZ ;  /* 0x0000000104047890 */ /* 0x000fc8000fffe0ff */
[----:B------:R-:W-:-:S04]  /*3da0*/  UISETP.NE.AND UP0, UPT, UR4, 0x4, UPT ;  /* 0x000000040400788c */ /* 0x000fc8000bf05270 */
[----:B------:R-:W-:Y:S02]  /*3db0*/  USEL UR5, URZ, 0x1, UP0 ;  /* 0x00000001ff057887 */ /* 0x000fe40008000000 */
[----:B------:R-:W-:-:S04]  /*3dc0*/  USEL UR4, UR4, URZ, UP0 ;  /* 0x000000ff04047287 */ /* 0x000fc80008000000 */
[----:B------:R-:W-:Y:S01]  /*3dd0*/  ULEA UR4, UR4, UR71, 0x3 ;  /* 0x0000004704047291 */ /* 0x000fe2000f8e18ff */
[----:B------:R-:W-:-:S04]  /*3de0*/  LOP3.LUT R2, R2, UR5, RZ, 0x3c, !PT ;  /* 0x0000000502027c12 */ /* 0x000fc8000f8e3cff */
[----:B------:R-:W-:-:S04]  /*3df0*/  SHF.L.U32 R2, R2, 0x1f, RZ ;  /* 0x0000001f02027819 */ /* 0x000fc800000006ff */
[----:B------:R-:W2:Y:S02]  /*3e00*/  SYNCS.PHASECHK.TRANS64.TRYWAIT P0, [UR4], R2 ;  /* 0x00000002ff0075a7 */ /* 0x000ea40008001104 */
[----:B--2---:R-:W-:Y:S05]  /*3e10*/  @!P0 BRA `(.L_x_65) ;  /* 0x0000004800208947 */ /* 0x004fea0003800000 */
.L_x_155:
[----:B------:R-:W-:Y:S01]  /*3e20*/  NOP ;  /* 0x0000000000007918 */ /* 0x000fe20000000000 */
[----:B-1----:R-:W1:Y:S01]  /*3e30*/  LDS R0, [UR8+0x14] ;  /* 0x00001408ff007984 */ /* 0x002e620008000800 */
[----:B------:R-:W-:Y:S01]  /*3e40*/  R2UR UR4, R14 ;  /* 0x000000000e0472ca */ /* 0x000fe200000e0000 */
[----:B------:R-:W-:Y:S01]  /*3e50*/  UMOV UR5, 0xffff ;  /* 0x0000ffff00057882 */ /* 0x000fe20000000000 */
[----:B------:R-:W-:-:S11]  /*3e60*/  UMOV UR6, 0x1 ;  /* 0x0000000100067882 */ /* 0x000fd60000000000 */
[----:B------:R-:W-:-:S04]  /*3e70*/  ULOP3.LUT UR4, UR4, 0xffff, URZ, 0xc0, !UPT ;  /* 0x0000ffff04047892 */ /* 0x000fc8000f8ec0ff */
[----:B------:R-:W-:-:S04]  /*3e80*/  USHF.R.U32.HI UR4, URZ, 0x5, UR4 ;  /* 0x00000005ff047899 */ /* 0x000fc80008011604 */
[----:B------:R-:W-:Y:S02]  /*3e90*/  USHF.L.U32 UR5, UR5, UR4, URZ ;  /* 0x0000000405057299 */ /* 0x000fe400080006ff */
[----:B------:R-:W-:-:S04]  /*3ea0*/  USHF.L.U32 UR4, UR6, UR4, URZ ;  /* 0x0000000406047299 */ /* 0x000fc800080006ff */
[----:B-1----:R-:W-:-:S04]  /*3eb0*/  LOP3.LUT R0, R0, UR5, RZ, 0xc0, !PT ;  /* 0x0000000500007c12 */ /* 0x002fc8000f8ec0ff */
[----:B------:R-:W-:-:S13]  /*3ec0*/  ISETP.NE.AND P0, PT, R0, UR5, PT ;  /* 0x0000000500007c0c */ /* 0x000fda000bf05270 */
[----:B------:R-:W-:Y:S05]  /*3ed0*/  @P0 BRA `(.L_x_66) ;  /* 0x0000000000580947 */ /* 0x000fea0003800000 */
[----:B------:R-:W1:Y:S02]  /*3ee0*/  LDS R0, [UR8+0x18] ;  /* 0x00001808ff007984 */ /* 0x000e640008000800 */
[----:B-1----:R-:W-:-:S04]  /*3ef0*/  LOP3.LUT R0, R0, UR4, RZ, 0xc0, !PT ;  /* 0x0000000400007c12 */ /* 0x002fc8000f8ec0ff */
[----:B------:R-:W-:-:S13]  /*3f00*/  ISETP.NE.AND P0, PT, R0, UR4, PT ;  /* 0x0000000400007c0c */ /* 0x000fda000bf05270 */
[----:B------:R-:W-:Y:S05]  /*3f10*/  @P0 BRA `(.L_x_67) ;  /* 0x00000000003c0947 */ /* 0x000fea0003800000 */
[----:B------:R-:W1:Y:S01]  /*3f20*/  S2R R2, SR_LANEID ;  /* 0x0000000000027919 */ /* 0x000e620000000000 */
[----:B------:R-:W-:-:S06]  /*3f30*/  ULOP3.LUT UR5, URZ, UR5, URZ, 0x33, !UPT ;  /* 0x00000005ff057292 */ /* 0x000fcc000f8e33ff */
[----:B------:R-:W-:-:S04]  /*3f40*/  IMAD.U32 R0, RZ, RZ, UR5 ;  /* 0x00000005ff007e24 */ /* 0x000fc8000f8e00ff */
[----:B------:R2:W3:Y:S02]  /*3f50*/  REDUX UR7, R0 ;  /* 0x00000000000773c4 */ /* 0x0004e40000000000 */
[----:B------:R4:W-:Y:S01]  /*3f60*/  UTCATOMSWS.AND URZ, UR5 ;  /* 0x0000000500ff79e3 */ /* 0x0009e20008000000 */
[----:B--2---:R-:W-:Y:S01]  /*3f70*/  LOP3.LUT R0, RZ, UR4, RZ, 0x33, !PT ;  /* 0x00000004ff007c12 */ /* 0x004fe2000f8e33ff */
[----:B------:R-:W-:Y:S02]  /*3f80*/  VOTEU.ANY UR4, UPT, PT ;  /* 0x0000000000047886 */ /* 0x000fe400038e0100 */
[----:B------:R-:W-:Y:S02]  /*3f90*/  UFLO.U32 UR4, UR4 ;  /* 0x00000004000472bd */ /* 0x000fe400080e0000 */
[----:B------:R-:W2:Y:S04]  /*3fa0*/  REDUX UR6, R0 ;  /* 0x00000000000673c4 */ /* 0x000ea80000000000 */
[----:B-1----:R-:W-:-:S02]  /*3fb0*/  ISETP.EQ.U32.AND P0, PT, R2, UR4, PT ;  /* 0x0000000402007c0c */ /* 0x002fc4000bf02070 */
[----:B---3--:R-:W-:-:S11]  /*3fc0*/  MOV R2, UR7 ;  /* 0x0000000700027c02 */ /* 0x008fd60008000f00 */
[----:B------:R4:W-:Y:S01]  /*3fd0*/  @P0 ATOMS.AND RZ, [UR8+0x14], R2 ;  /* 0x00001402ffff098c */ /* 0x0009e2000a800008 */
[----:B--2---:R-:W-:-:S05]  /*3fe0*/  IMAD.U32 R0, RZ, RZ, UR6 ;  /* 0x00000006ff007e24 */ /* 0x004fca000f8e00ff */
[----:B------:R4:W-:Y:S01]  /*3ff0*/  @P0 ATOMS.AND RZ, [UR8+0x18], R0 ;  /* 0x00001800ffff098c */ /* 0x0009e2000a800008 */
[----:B------:R-:W-:Y:S05]  /*4000*/  BRA `(.L_x_68) ;  /* 0x0000000000147947 */ /* 0x000fea0003800000 */
.L_x_67:
[----:B------:R-:W-:Y:S02]  /*4010*/  MOV R2, 0x4030 ;  /* 0x0000403000027802 */ /* 0x000fe40000000f00 */
[----:B-----5:R-:W-:Y:S05]  /*4020*/  CALL.REL.NOINC `($__internal_0_$__cuda_sm10x_tcgen05_guardrail_trap_col_being_dealloced_not_returned_by_alloc) ;  /* 0x0000004c00047944 */ /* 0x020fea0003c00000 */
[----:B------:R-:W-:Y:S05]  /*4030*/  BRA `(.L_x_68) ;  /* 0x0000000000087947 */ /* 0x000fea0003800000 */
.L_x_66:
[----:B------:R-:W-:Y:S02]  /*4040*/  MOV R2, 0x4060 ;  /* 0x0000406000027802 */ /* 0x000fe40000000f00 */
[----:B-----5:R-:W-:Y:S05]  /*4050*/  CALL.REL.NOINC `($__internal_2_$__cuda_sm10x_tcgen05_guardrail_trap_unallocated_columns_being_dealloced) ;  /* 0x0000004c00107944 */ /* 0x020fea0003c00000 */
.L_x_68:
[----:B------:R-:W-:Y:S01]  /*4060*/  NOP ;  /* 0x0000000000007918 */ /* 0x000fe20000000000 */
[----:B----4-:R-:W-:Y:S05]  /*4070*/  EXIT ;  /* 0x000000000000794d */ /* 0x010fea0003800000 */
.L_x_50:
[----:B------:R-:W-:-:S09]  /*4080*/  UISETP.NE.OR UP2, UPT, UR10, 0x3, !UP2 ;  /* 0x000000030a00788c */ /* 0x000fd2000d745670 */
[----:B------:R-:W-:Y:S05]  /*4090*/  BRA.U UP2, `(.L_x_69) ;  /* 0x0000001102087547 */ /* 0x000fea000b800000 */
[----:B------:R-:W1:Y:S01]  /*40a0*/  LDCU.64 UR4, c[0x0][0x888] ;  /* 0x00011100ff0477ac */ /* 0x000e620008000a00 */
[----:B------:R-:W2:Y:S01]  /*40b0*/  LDC R0, c[0x0][0xb30] ;  /* 0x0002cc00ff007b82 */ /* 0x000ea20000000800 */
[----:B------:R-:W-:Y:S01]  /*40c0*/  IMAD.MOV.U32 R30, RZ, RZ, 0x1 ;  /* 0x00000001ff1e7424 */ /* 0x000fe200078e00ff */
[----:B------:R-:W-:Y:S01]  /*40d0*/  CS2R R28, SRZ ;  /* 0x00000000001c7805 */ /* 0x000fe2000001ff00 */
[----:B------:R-:W4:Y:S01]  /*40e0*/  LDCU.64 UR14, c[0x0][0x890] ;  /* 0x00011200ff0e77ac */ /* 0x000f220008000a00 */
[----:B------:R-:W-:Y:S01]  /*40f0*/  IMAD.MOV.U32 R25, RZ, RZ, 0x2000 ;  /* 0x00002000ff197424 */ /* 0x000fe200078e00ff */
[----:B------:R-:W-:-:S03]  /*4100*/  UPLOP3.LUT UP1, UPT, UPT, UPT, UPT, 0x40, 0x4 ;  /* 0x000000000004789c */ /* 0x000fc60003f2e870 */
[----:B------:R-:W3:Y:S08]  /*4110*/  LDC R24, c[0x0][0x370] ;  /* 0x0000dc00ff187b82 */ /* 0x000ef00000000800 */
[----:B------:R-:W3:Y:S01]  /*4120*/  LDC R3, c[0x0][0xb0c] ;  /* 0x0002c300ff037b82 */ /* 0x000ee20000000800 */
[----:B-1----:R-:W-:-:S03]  /*4130*/  UISETP.NE.U32.AND UP2, UPT, UR4, URZ, UPT ;  /* 0x000000ff0400728c */ /* 0x002fc6000bf45070 */
[----:B------:R-:W-:Y:S01]  /*4140*/  UMOV UR4, 0x400 ;  /* 0x0000040000047882 */ /* 0x000fe20000000000 */
[----:B----4-:R-:W-:Y:S02]  /*4150*/  UISETP.NE.U32.AND UP3, UPT, UR14, URZ, UPT ;  /* 0x000000ff0e00728c */ /* 0x010fe4000bf65070 */
[----:B------:R-:W-:Y:S01]  /*4160*/  ULEA UR4, UR45, UR4, 0x18 ;  /* 0x000000042d047291 */ /* 0x000fe2000f8ec0ff */
[----:B------:R-:W1:Y:S01]  /*4170*/  LDC R18, c[0x0][0xb20] ;  /* 0x0002c800ff127b82 */ /* 0x000e620000000800 */
[----:B--2---:R-:W-:Y:S01]  /*4180*/  ISETP.NE.AND P1, PT, R0, 0x1, PT ;  /* 0x000000010000780c */ /* 0x004fe20003f25270 */
[----:B------:R-:W-:Y:S02]  /*4190*/  UISETP.NE.AND.EX UP2, UPT, UR5, URZ, UPT, UP2 ;  /* 0x000000ff0500728c */ /* 0x000fe4000bf45320 */
[----:B------:R-:W-:Y:S02]  /*41a0*/  UIADD3 UR13, UPT, UPT, UR4, 0x38, URZ ;  /* 0x00000038040d7890 */ /* 0x000fe4000fffe0ff */
[----:B------:R-:W-:-:S02]  /*41b0*/  UIADD3 UR33, UPT, UPT, UR4, 0x20, URZ ;  /* 0x0000002004217890 */ /* 0x000fc4000fffe0ff */
[----:B-----5:R-:W2:Y:S01]  /*41c0*/  LDC.64 R32, c[0x0][0x348] ;  /* 0x0000d200ff207b82 */ /* 0x020ea20000000a00 */
[----:B------:R-:W-:Y:S02]  /*41d0*/  UIADD3 UR25, UPT, UPT, UR4, 0x28, URZ ;  /* 0x0000002804197890 */ /* 0x000fe4000fffe0ff */
[----:B------:R-:W-:Y:S02]  /*41e0*/  UIADD3 UR17, UPT, UPT, UR4, 0x30, URZ ;  /* 0x0000003004117890 */ /* 0x000fe4000fffe0ff */
[----:B------:R-:W-:Y:S02]  /*41f0*/  UPRMT UR13, UR45, 0x654, UR13 ;  /* 0x000006542d0d7896 */ /* 0x000fe4000800000d */
[----:B------:R-:W-:Y:S01]  /*4200*/  UISETP.NE.AND.EX UP3, UPT, UR15, URZ, UPT, UP3 ;  /* 0x000000ff0f00728c */ /* 0x000fe2000bf65330 */
[----:B------:R-:W4:Y:S08]  /*4210*/  LDC.64 R16, c[0x0][0xb10] ;  /* 0x0002c400ff107b82 */ /* 0x000f300000000a00 */
[----:B------:R-:W1:Y:S08]  /*4220*/  LDC.64 R6, c[0x0][0xb18] ;  /* 0x0002c600ff067b82 */ /* 0x000e700000000a00 */
[----:B------:R-:W1:Y:S08]  /*4230*/  LDC.64 R4, c[0x0][0xb28] ;  /* 0x0002ca00ff047b82 */ /* 0x000e700000000a00 */
[----:B---3--:R-:W1:Y:S02]  /*4240*/  LDC R19, c[0x0][0x374] ;  /* 0x0000dd00ff137b82 */ /* 0x008e640000000800 */
.L_x_80:
[C---:B------:R-:W-:Y:S02]  /*4250*/  LEA R0, R29.reuse, UR4, 0x3 ;  /* 0x000000041d007c11 */ /* 0x040fe4000f8e18ff */
[----:B------:R-:W-:Y:S02]  /*4260*/  SHF.L.U32 R2, R28, 0x1f, RZ ;  /* 0x0000001f1c027819 */ /* 0x000fe400000006ff */
[----:B------:R-:W-:Y:S02]  /*4270*/  LEA R20, R29, UR4, 0x4 ;  /* 0x000000041d147c11 */ /* 0x000fe4000f8e20ff */
[----:B---3--:R-:W3:Y:S02]  /*4280*/  SYNCS.PHASECHK.TRANS64.TRYWAIT P0, [R0+URZ+0x70], R2 ;  /* 0x00007002000075a7 */ /* 0x008ee400080011ff */
[----:B---3--:R-:W-:Y:S05]  /*4290*/  @!P0 BRA `(.L_x_70) ;  /* 0x0000004400188947 */ /* 0x008fea0003800000 */
.L_x_156:
[----:B------:R-:W-:Y:S01]  /*42a0*/  ISETP.GE.AND P0, PT, R26, 0x1, PT ;  /* 0x000000011a00780c */ /* 0x000fe20003f06270 */
[----:B------:R-:W5:Y:S01]  /*42b0*/  LDS.128 R20, [R20+0x100] ;  /* 0x0001000014147984 */ /* 0x000f620000000c00 */
[----:B---3--:R-:W-:Y:S01]  /*42c0*/  VIADD R0, R0, 0x80 ;  /* 0x0000008000007836 */ /* 0x008fe20000000000 */
[----:B------:R-:W-:Y:S01]  /*42d0*/  @!PT LDS RZ, [RZ] ;  /* 0x00000000fffff984 */ /* 0x000fe20000000800 */
[----:B------:R-:W-:Y:S01]  /*42e0*/  @!PT LDS RZ, [RZ] ;  /* 0x00000000fffff984 */ /* 0x000fe20000000800 */
[----:B------:R-:W-:Y:S01]  /*42f0*/  @!PT LDS RZ, [RZ] ;  /* 0x00000000fffff984 */ /* 0x000fe20000000800 */
[----:B------:R-:W-:Y:S01]  /*4300*/  @!PT LDS RZ, [RZ] ;  /* 0x00000000fffff984 */ /* 0x000fe20000000800 */
[----:B------:R3:W-:Y:S06]  /*4310*/  MEMBAR.ALL.CTA ;  /* 0x0000000000007992 */ /* 0x0007ec0000008000 */
[----:B---3--:R-:W3:Y:S01]  /*4320*/  FENCE.VIEW.ASYNC.S ;  /* 0x00000000000073c6 */ /* 0x008ee20000000000 */
[----:B------:R-:W-:Y:S04]  /*4330*/  PRMT R0, RZ, 0x654, R0 ;  /* 0x00000654ff007816 */ /* 0x000fe80000000000 */
[----:B---3--:R3:W-:Y:S01]  /*4340*/  SYNCS.ARRIVE.TRANS64.RED.A1T0 RZ, [R0+URZ], RZ ;  /* 0x000000ff00ff79a7 */ /* 0x0087e200081004ff */
[----:B-----5:R-:W-:Y:S11]  /*4350*/  LOP3.LUT P3, RZ, R22, 0x1, RZ, 0xc0, !PT ;  /* 0x0000000116ff7812 */ /* 0x020ff6000786c0ff */
[----:B------:R-:W-:Y:S02]  /*4360*/  @!UPT UIADD3 URZ, UPT, UPT, URZ, URZ, URZ ;  /* 0x000000fffffff290 */ /* 0x000fe4000fffe0ff */
[----:B------:R-:W-:Y:S02]  /*4370*/  @P3 MOV R11, R20 ;  /* 0x00000014000b3202 */ /* 0x000fe40000000f00 */
[----:B------:R-:W-:Y:S01]  /*4380*/  @P3 LOP3.LUT R10, R21, 0xffff, RZ, 0xc0, !PT ;  /* 0x0000ffff150a3812 */ /* 0x000fe200078ec0ff */
[----:B---3--:R-:W-:Y:S06]  /*4390*/  @!P0 BRA `(.L_x_71) ;  /* 0x0000000000a48947 */ /* 0x008fec0003800000 */
[-C--:B-1----:R-:W-:Y:S01]  /*43a0*/  IMAD.HI.U32 R0, R19, R7.reuse, RZ ;  /* 0x0000000713007227 */ /* 0x082fe200078e00ff */
[----:B------:R-:W-:Y:S02]  /*43b0*/  ISETP.NE.AND P0, PT, R6, 0x1, PT ;  /* 0x000000010600780c */ /* 0x000fe40003f05270 */
[----:B------:R-:W-:Y:S01]  /*43c0*/  ISETP.NE.AND P2, PT, R26, 0x1, PT ;  /* 0x000000011a00780c */ /* 0x000fe20003f45270 */
[----:B----4-:R-:W-:Y:S01]  /*43d0*/  IMAD.HI.U32 R9, R24, R16, RZ ;  /* 0x0000001018097227 */ /* 0x010fe200078e00ff */
[----:B------:R-:W-:Y:S02]  /*43e0*/  SHF.R.U32.HI R0, RZ, R18, R0 ;  /* 0x00000012ff007219 */ /* 0x000fe40000011600 */
[----:B------:R-:W-:Y:S01]  /*43f0*/  ISETP.NE.AND P4, PT, R3, 0x1, PT ;  /* 0x000000010300780c */ /* 0x000fe20003f85270 */
[----:B------:R-:W-:Y:S01]  /*4400*/  IMAD.HI.U32 R13, R10, R7, RZ ;  /* 0x000000070a0d7227 */ /* 0x000fe200078e00ff */
[----:B------:R-:W-:Y:S02]  /*4410*/  SHF.R.U32.HI R9, RZ, R17, R9 ;  /* 0x00000011ff097219 */ /* 0x000fe40000011609 */
[----:B------:R-:W-:Y:S01]  /*4420*/  SEL R0, R19, R0, !P0 ;  /* 0x0000000013007207 */ /* 0x000fe20004000000 */
[----:B------:R-:W-:Y:S01]  /*4430*/  IMAD.HI.U32 R12, R11, R16, RZ ;  /* 0x000000100b0c7227 */ /* 0x000fe200078e00ff */
[----:B------:R-:W-:Y:S03]  /*4440*/  SEL R9, R24, R9, !P4 ;  /* 0x0000000918097207 */ /* 0x000fe60006000000 */
[-C--:B------:R-:W-:Y:S01]  /*4450*/  IMAD.HI.U32 R8, R0, R4.reuse, RZ ;  /* 0x0000000400087227 */ /* 0x080fe200078e00ff */
[----:B------:R-:W-:Y:S03]  /*4460*/  SHF.R.U32.HI R12, RZ, R17, R12 ;  /* 0x00000011ff0c7219 */ /* 0x000fe6000001160c */
[----:B------:R-:W-:Y:S01]  /*4470*/  IMAD.HI.U32 R2, R9, R4, RZ ;  /* 0x0000000409027227 */ /* 0x000fe200078e00ff */
[-C--:B------:R-:W-:Y:S02]  /*4480*/  @P2 SHF.R.U32.HI R0, RZ, R5.reuse, R8 ;  /* 0x00000005ff002219 */ /* 0x080fe40000011608 */
[----:B------:R-:W-:Y:S02]  /*4490*/  SHF.R.U32.HI R8, RZ, R18, R13 ;  /* 0x00000012ff087219 */ /* 0x000fe4000001160d */
[----:B------:R-:W-:Y:S01]  /*44a0*/  @P2 SHF.R.U32.HI R9, RZ, R5, R2 ;  /* 0x00000005ff092219 */ /* 0x000fe20000011602 */
[----:B------:R-:W-:Y:S01]  /*44b0*/  IMAD R0, R26, R0, RZ ;  /* 0x000000001a007224 */ /* 0x000fe200078e02ff */
[----:B------:R-:W-:Y:S02]  /*44c0*/  SEL R8, R10, R8, !P0 ;  /* 0x000000080a087207 */ /* 0x000fe40004000000 */
[----:B------:R-:W-:Y:S01]  /*44d0*/  SEL R2, R11, R12, !P4 ;  /* 0x0000000c0b027207 */ /* 0x000fe20006000000 */
[----:B------:R-:W-:Y:S01]  /*44e0*/  IMAD R12, R26, R9, RZ ;  /* 0x000000091a0c7224 */ /* 0x000fe200078e02ff */
[C---:B------:R-:W-:Y:S01]  /*44f0*/  ISETP.GE.AND P0, PT, R8.reuse, R0, PT ;  /* 0x000000000800720c */ /* 0x040fe20003f06270 */
[----:B------:R-:W-:Y:S03]  /*4500*/  IMAD.HI.U32 R0, R8, R4, RZ ;  /* 0x0000000408007227 */ /* 0x000fe600078e00ff */
[----:B------:R-:W-:Y:S02]  /*4510*/  ISETP.GE.OR P0, PT, R2, R12, P0 ;  /* 0x0000000c0200720c */ /* 0x000fe40000706670 */
[-C--:B------:R-:W-:Y:S04]  /*4520*/  SHF.R.U32.HI R0, RZ, R5.reuse, R0 ;  /* 0x00000005ff007219 */ /* 0x080fe80000011600 */
[----:B------:R-:W-:Y:S05]  /*4530*/  SEL R13, R8, R0, !P2 ;  /* 0x00000000080d7207 */ /* 0x000fea0005000000 */
[----:B------:R-:W-:Y:S02]  /*4540*/  IMAD.MOV R12, RZ, RZ, -R13 ;  /* 0x000000ffff0c7224 */ /* 0x000fe400078e0a0d */
[----:B------:R-:W-:Y:S04]  /*4550*/  @!P0 IMAD.HI.U32 R0, R2, R4, RZ ;  /* 0x0000000402008227 */ /* 0x000fe800078e00ff */
[----:B------:R-:W-:Y:S01]  /*4560*/  IMAD R12, R26, R12, R8 ;  /* 0x0000000c1a0c7224 */ /* 0x000fe200078e0208 */
[----:B------:R-:W-:Y:S04]  /*4570*/  @!P0 SHF.R.U32.HI R0, RZ, R5, R0 ;  /* 0x00000005ff008219 */ /* 0x000fe80000011600 */
[----:B------:R-:W-:Y:S04]  /*4580*/  @!P0 SEL R0, R2, R0, !P2 ;  /* 0x0000000002008207 */ /* 0x000fe80005000000 */
[----:B------:R-:W-:Y:S01]  /*4590*/  @!P0 IADD3 R13, PT, PT, R13, -R0, RZ ;  /* 0x800000000d0d8210 */ /* 0x000fe20007ffe0ff */
[----:B------:R-:W-:Y:S01]  /*45a0*/  @!P0 IMAD R0, R9, R12, R0 ;  /* 0x0000000c09008224 */ /* 0x000fe200078e0200 */
[----:B------:R-:W-:Y:S01]  /*45b0*/  IADD3 R9, PT, PT, -R8, RZ, RZ ;  /* 0x000000ff08097210 */ /* 0x000fe20007ffe1ff */
[--C-:B------:R-:W-:Y:S02]  /*45c0*/  IMAD.MOV R12, RZ, RZ, -R2.reuse ;  /* 0x000000ffff0c7224 */ /* 0x100fe400078e0a02 */
[----:B------:R-:W-:Y:S02]  /*45d0*/  @!P0 IMAD R8, R13, R26, R2 ;  /* 0x0000001a0d088224 */ /* 0x000fe400078e0202 */
[----:B------:R-:W-:Y:S02]  /*45e0*/  @!P0 IMAD.MOV.U32 R2, RZ, RZ, R0 ;  /* 0x000000ffff028224 */ /* 0x000fe400078e0000 */
[----:B------:R-:W-:Y:S02]  /*45f0*/  IMAD R11, R3, R12, R11 ;  /* 0x0000000c030b7224 */ /* 0x000fe400078e020b */
[----:B------:R-:W-:Y:S02]  /*4600*/  IMAD R10, R6, R9, R10 ;  /* 0x00000009060a7224 */ /* 0x000fe400078e020a */
[----:B------:R-:W-:Y:S02]  /*4610*/  IMAD R11, R2, R3, R11 ;  /* 0x00000003020b7224 */ /* 0x000fe400078e020b */
[----:B------:R-:W-:Y:S02]  /*4620*/  IMAD R10, R8, R6, R10 ;  /* 0x00000006080a7224 */ /* 0x000fe400078e020a */
.L_x_71:
[----:B------:R-:W-:Y:S05]  /*4630*/  BRA.U UP1, `(.L_x_72) ;  /* 0x0000000101107547 */ /* 0x000fea000b800000 */
[----:B------:R-:W-:Y:S04]  /*4640*/  MOV R2, UR21 ;  /* 0x0000001500027c02 */ /* 0x000fe80008000f00 */
[----:B------:R-:W-:Y:S04]  /*4650*/  SHF.L.U32 R2, R2, 0x1f, RZ ;  /* 0x0000001f02027819 */ /* 0x000fe800000006ff */
[----:B------:R-:W3:Y:S02]  /*4660*/  SYNCS.PHASECHK.TRANS64.TRYWAIT P0, [UR4+0x68], R2 ;  /* 0x00006802ff0075a7 */ /* 0x000ee40008001104 */
[----:B---3--:R-:W-:Y:S05]  /*4670*/  @!P0 BRA `(.L_x_73) ;  /* 0x0000004000348947 */ /* 0x008fea0003800000 */
.L_x_72:
[----:B------:R-:W-:Y:S02]  /*4680*/  R2UR UR35, R15 ;  /* 0x000000000f2372ca */ /* 0x000fe400000e0000 */
[----:B------:R-:W-:Y:S02]  /*4690*/  R2UR UR34, R14 ;  /* 0x000000000e2272ca */ /* 0x000fe400000e0000 */
[----:B------:R-:W-:Y:S02]  /*46a0*/  ISETP.NE.U32.AND P2, PT, RZ, UR14, PT ;  /* 0x0000000eff007c0c */ /* 0x000fe4000bf45070 */
[----:B------:R-:W-:Y:S02]  /*46b0*/  SHF.L.U32 R14, R30, 0x1f, RZ ;  /* 0x0000001f1e0e7819 */ /* 0x000fe400000006ff */
[----:B------:R-:W-:Y:S05]  /*46c0*/  ISETP.NE.AND.EX P2, PT, RZ, UR15, PT, P2 ;  /* 0x0000000fff007c0c */ /* 0x000fea000bf45320 */
[----:B------:R-:W-:Y:S02]  /*46d0*/  USHF.L.U32 UR35, UR35, 0x6, URZ ;  /* 0x0000000623237899 */ /* 0x000fe400080006ff */
[----:B------:R-:W-:Y:S01]  /*46e0*/  USHF.L.U32 UR34, UR34, 0x7, URZ ;  /* 0x0000000722227899 */ /* 0x000fe200080006ff */
[----:B------:R-:W-:Y:S11]  /*46f0*/  BRA.U !UP3, `(.L_x_74) ;  /* 0x000000010b347547 */ /* 0x000ff6000b800000 */
[----:B------:R-:W-:Y:S01]  /*4700*/  UPLOP3.LUT UP0, UPT, UPT, UPT, UP2, 0x80, 0x8 ;  /* 0x000000000008789c */ /* 0x000fe20003f0f020 */
[----:B---3--:R-:W-:Y:S02]  /*4710*/  HFMA2 R0, -RZ, RZ, 0, 5.9604644775390625e-08 ;  /* 0x00000001ff007431 */ /* 0x008fe400000001ff */
[----:B------:R-:W-:Y:S03]  /*4720*/  IMAD.MOV.U32 R64, RZ, RZ, 0x1 ;  /* 0x00000001ff407424 */ /* 0x000fe600078e00ff */
[----:B------:R-:W-:Y:S05]  /*4730*/  PLOP3.LUT P0, PT, PT, PT, UP0, 0x80, 0x8 ;  /* 0x000000000008781c */ /* 0x000fea0003f0f008 */
[----:B------:R-:W3:Y:S01]  /*4740*/  @UP0 LDCU.64 UR6, c[0x0][0x888] ;  /* 0x00011100ff0607ac */ /* 0x000ee20008000a00 */
[----:B------:R-:W-:Y:S07]  /*4750*/  @UP0 UIMAD UR5, UR52, UR14, URZ ;  /* 0x0000000e340502a4 */ /* 0x000fee000f8e02ff */
[----:B------:R-:W-:Y:S01]  /*4760*/  @!P0 PRMT R64, R0, 0x7610, R64 ;  /* 0x0000761000408816 */ /* 0x000fe20000000040 */
[----:B---3--:R-:W-:Y:S03]  /*4770*/  @UP0 UIMAD.WIDE UR6, UR5, 0x4, UR6 ;  /* 0x00000004050608a5 */ /* 0x008fe6000f8e0206 */
[----:B------:R-:W3:Y:S03]  /*4780*/  @!UP0 LDCU UR5, c[0x0][0x880] ;  /* 0x00011000ff0587ac */ /* 0x000ee60008000800 */
[----:B------:R-:W-:Y:S01]  /*4790*/  IMAD.U32 R8, RZ, RZ, UR6 ;  /* 0x00000006ff087e24 */ /* 0x000fe2000f8e00ff */
[----:B------:R-:W-:Y:S05]  /*47a0*/  MOV R9, UR7 ;  /* 0x0000000700097c02 */ /* 0x000fea0008000f00 */
[----:B------:R1:W5:Y:S02]  /*47b0*/  @P0 LDG.E R35, desc[UR54][R8.64] ;  /* 0x0000003608230981 */ /* 0x000364000c1e1900 */
[----:B-1-3--:R-:W-:Y:S07]  /*47c0*/  @!P0 IMAD.U32 R35, RZ, RZ, UR5 ;  /* 0x00000005ff238e24 */ /* 0x00afee000f8e00ff */
.L_x_74:
[----:B-----5:R-:W-:Y:S01]  /*47d0*/  @!P2 FSETP.EQ.AND P0, PT, R35, RZ, PT ;  /* 0x000000ff2300a20b */ /* 0x020fe20003f02000 */
[----:B------:R-:W-:Y:S01]  /*47e0*/  @!UPT UIADD3 URZ, UPT, UPT, URZ, URZ, URZ ;  /* 0x000000fffffff290 */ /* 0x000fe2000fffe0ff */
[----:B------:R-:W-:Y:S11]  /*47f0*/  @!P2 BRA `(.L_x_75) ;  /* 0x000000000014a947 */ /* 0x000ff60003800000 */
[----:B------:R-:W-:Y:S02]  /*4800*/  LOP3.LUT P2, RZ, R64, 0xff, RZ, 0xc0, !PT ;  /* 0x000000ff40ff7812 */ /* 0x000fe4000784c0ff */
[----:B------:R-:W-:Y:S04]  /*4810*/  PLOP3.LUT P0, PT, PT, PT, UP0, 0x80, 0x8 ;  /* 0x000000000008781c */ /* 0x000fe80003f0f008 */
[----:B------:R-:W-:Y:S07]  /*4820*/  PLOP3.LUT P0, PT, P0, PT, PT, 0x8, 0x80 ;  /* 0x000000000080781c */ /* 0x000fee000070e170 */
[----:B------:R-:W-:Y:S11]  /*4830*/  @P2 FSETP.EQ.AND P0, PT, R35, RZ, PT ;  /* 0x000000ff2300220b */ /* 0x000ff60003f02000 */
[----:B------:R-:W-:Y:S02]  /*4840*/  @!UPT UIADD3 URZ, UPT, UPT, URZ, URZ, URZ ;  /* 0x000000fffffff290 */ /* 0x000fe4000fffe0ff */
.L_x_75:
[----:B------:R-:W5:Y:S01]  /*4850*/  SYNCS.PHASECHK.TRANS64.TRYWAIT P2, [UR4+0x40], R14 ;  /* 0x0000400eff0075a7 */ /* 0x000f620008041104 */
[----:B------:R-:W-:Y:S04]  /*4860*/  ELECT P4, URZ, PT ;  /* 0x0000000000ff782f */ /* 0x000fe80003880000 */
[----:B------:R-:W-:Y:S11]  /*4870*/  PLOP3.LUT P4, PT, P0, P4, PT, 0xf2, 0x2f ;  /* 0x00000000002f781c */ /* 0x000ff60000789e72 */
[----:B------:R-:W-:Y:S02]  /*4880*/  @!UPT UIADD3 URZ, UPT, UPT, URZ, URZ, URZ ;  /* 0x000000fffffff290 */ /* 0x000fe4000fffe0ff */
[----:B--2---:R-:W-:Y:S05]  /*4890*/  @!P4 IADD3 R8, P0, PT, R32, 0x580, RZ ;  /* 0x000005802008c810 */ /* 0x004fea0007f1e0ff */
[----:B---3--:R-:W-:Y:S01]  /*48a0*/  @!P4 IMAD.X R2, RZ, RZ, R33, P0 ;  /* 0x000000ffff02c224 */ /* 0x008fe200000e0621 */
[----:B-----5:R-:W-:Y:S07]  /*48b0*/  @!P2 BRA `(.L_x_76) ;  /* 0x0000003c00bca947 */ /* 0x020fee0003800000 */
.L_x_159:
[----:B------:R-:W-:Y:S01]  /*48c0*/  @!P4 R2UR UR6, R8 ;  /* 0x000000000806c2ca */ /* 0x000fe200000e0000 */
[----:B------:R-:W-:Y:S01]  /*48d0*/  VOTEU.ALL UP1, P4 ;  /* 0x0000000000ff7886 */ /* 0x000fe20002020000 */
[----:B------:R-:W-:Y:S01]  /*48e0*/  @!P4 R2UR UR5, R2 ;  /* 0x000000000205c2ca */ /* 0x000fe200000e0000 */
[----:B--2---:R-:W-:Y:S01]  /*48f0*/  @!P4 IMAD.MOV.U32 R0, RZ, RZ, 0x2000 ;  /* 0x00002000ff00c424 */ /* 0x004fe200078e00ff */
[----:B------:R-:W-:Y:S01]  /*4900*/  UMOV UR8, 0x0 ;  /* 0x0000000000087882 */ /* 0x000fe20000000000 */
[----:B------:R-:W-:Y:S01]  /*4910*/  UMOV UR9, 0x10000000 ;  /* 0x1000000000097882 */ /* 0x000fe20000000000 */
[----:B------:R-:W-:Y:S01]  /*4920*/  @!UP1 UIADD3 UR32, UPT, UPT, UR4, 0x400, URZ ;  /* 0x0000040004209890 */ /* 0x000fe2000fffe0ff */
[----:B------:R-:W-:Y:S01]  /*4930*/  VOTEU.ALL UP1, P4 ;  /* 0x0000000000ff7886 */ /* 0x000fe20002020000 */
[----:B------:R-:W-:Y:S05]  /*4940*/  UMOV UR36, UR52 ;  /* 0x0000003400247c82 */ /* 0x000fea0008000000 */
[----:B------:R-:W-:Y:S02]  /*4950*/  IMAD.U32 R8, RZ, RZ, UR6 ;  /* 0x00000006ff087e24 */ /* 0x000fe4000f8e00ff */
[----:B------:R-:W-:Y:S01]  /*4960*/  IMAD.U32 R9, RZ, RZ, UR5 ;  /* 0x00000005ff097e24 */ /* 0x000fe2000f8e00ff */
[----:B------:R-:W-:Y:S02]  /*4970*/  UPRMT UR5, UR45, 0x654, UR33 ;  /* 0x000006542d057896 */ /* 0x000fe40008000021 */
[----:B------:R-:W-:Y:S02]  /*4980*/  @!P4 R2UR UR6, R8 ;  /* 0x000000000806c2ca */ /* 0x000fe400000e0000 */
[----:B------:R-:W-:Y:S02]  /*4990*/  @!P4 R2UR UR7, R9 ;  /* 0x000000000907c2ca */ /* 0x000fe400000e0000 */
[----:B------:R-:W-:Y:S05]  /*49a0*/  @!P4 IADD3 R8, P0, PT, R32, 0x580, RZ ;  /* 0x000005802008c810 */ /* 0x000fea0007f1e0ff */
[----:B------:R-:W-:Y:S06]  /*49b0*/  @!P4 IMAD.X R2, RZ, RZ, R33, P0 ;  /* 0x000000ffff02c224 */ /* 0x000fec00000e0621 */
[----:B------:R2:W-:Y:S01]  /*49c0*/  @!UP1 UTMALDG.3D [UR32], [UR6], desc[UR8] ;  /* 0x00000820060095b4 */ /* 0x0005e20008011000 */
[----:B------:R2:W-:Y:S01]  /*49d0*/  @!P4 SYNCS.ARRIVE.TRANS64.RED.A0TR RZ, [UR4+0x20], R0 ;  /* 0x00002000ffffc9a7 */ /* 0x0005e20008300404 */
[----:B------:R-:W-:Y:S01]  /*49e0*/  SYNCS.ARRIVE.TRANS64.RED.A1T0 RZ, [UR5], RZ ;  /* 0x000000ffffff79a7 */ /* 0x000fe20008100405 */
[----:B------:R-:W3:Y:S02]  /*49f0*/  SYNCS.PHASECHK.TRANS64.TRYWAIT P2, [UR4+0x48], R14 ;  /* 0x0000480eff0075a7 */ /* 0x000ee40008041104 */
[----:B--23--:R-:W-:Y:S05]  /*4a00*/  @!P2 BRA `(.L_x_77) ;  /* 0x0000003c0080a947 */ /* 0x00cfea0003800000 */
.L_x_161:
[----:B------:R-:W-:Y:S01]  /*4a10*/  @!P4 R2UR UR6, R8 ;  /* 0x000000000806c2ca */ /* 0x000fe200000e0000 */
[----:B------:R-:W-:Y:S01]  /*4a20*/  VOTEU.ALL UP1, P4 ;  /* 0x0000000000ff7886 */ /* 0x000fe20002020000 */
[----:B------:R-:W-:Y:S01]  /*4a30*/  @!P4 R2UR UR5, R2 ;  /* 0x000000000205c2ca */ /* 0x000fe200000e0000 */
[----:B--2---:R-:W-:Y:S01]  /*4a40*/  @!P4 IMAD.MOV.U32 R0, RZ, RZ, 0x2000 ;  /* 0x00002000ff00c424 */ /* 0x004fe200078e00ff */
[----:B------:R-:W-:Y:S01]  /*4a50*/  UMOV UR8, 0x0 ;  /* 0x0000000000087882 */ /* 0x000fe20000000000 */
[----:B------:R-:W-:Y:S01]  /*4a60*/  UMOV UR9, 0x10000000 ;  /* 0x1000000000097882 */ /* 0x000fe20000000000 */
[----:B------:R-:W-:Y:S02]  /*4a70*/  @!UP1 UIADD3 UR26, UPT, UPT, UR34, 0x20, URZ ;  /* 0x00000020221a9890 */ /* 0x000fe4000fffe0ff */
[----:B------:R-:W-:Y:S01]  /*4a80*/  @!UP1 UIADD3 UR24, UPT, UPT, UR4, 0x2400, URZ ;  /* 0x0000240004189890 */ /* 0x000fe2000fffe0ff */
[----:B------:R-:W-:Y:S01]  /*4a90*/  VOTEU.ALL UP1, P4 ;  /* 0x0000000000ff7886 */ /* 0x000fe20002020000 */
[----:B------:R-:W-:Y:S01]  /*4aa0*/  UMOV UR27, UR35 ;  /* 0x00000023001b7c82 */ /* 0x000fe20008000000 */
[----:B------:R-:W-:Y:S02]  /*4ab0*/  UMOV UR28, UR52 ;  /* 0x00000034001c7c82 */ /* 0x000fe40008000000 */
        /* <DEDUP_REMOVED lines=12> */
.L_x_163:
[----:B------:R-:W3:Y:S01]  /*4b80*/  LDC.64 R12, c[0x0][0xb18] ;  /* 0x0002c600ff0c7b82 */ /* 0x000ee20000000a00 */
[----:B------:R-:W-:Y:S01]  /*4b90*/  @!P4 R2UR UR5, R2 ;  /* 0x000000000205c2ca */ /* 0x000fe200000e0000 */
[----:B------:R-:W-:Y:S01]  /*4ba0*/  VOTEU.ALL UP1, P4 ;  /* 0x0000000000ff7886 */ /* 0x000fe20002020000 */
[----:B------:R-:W-:Y:S01]  /*4bb0*/  @!P4 R2UR UR6, R8 ;  /* 0x000000000806c2ca */ /* 0x000fe200000e0000 */
[----:B--2---:R-:W-:Y:S01]  /*4bc0*/  @!P4 IMAD.MOV.U32 R0, RZ, RZ, 0x2000 ;  /* 0x00002000ff00c424 */ /* 0x004fe200078e00ff */
[----:B------:R-:W-:Y:S03]  /*4bd0*/  UMOV UR8, 0x0 ;  /* 0x0000000000087882 */ /* 0x000fe60000000000 */
[----:B------:R-:W2:Y:S01]  /*4be0*/  @!P1 LDC R2, c[0x0][0xb0c] ;  /* 0x0002c300ff029b82 */ /* 0x000ea20000000800 */
[----:B------:R-:W-:Y:S01]  /*4bf0*/  @!UP1 UIADD3 UR18, UPT, UPT, UR34, 0x40, URZ ;  /* 0x0000004022129890 */ /* 0x000fe2000fffe0ff */
[----:B------:R-:W-:Y:S01]  /*4c00*/  @P3 SHF.R.U32.HI R27, RZ, 0x10, R21 ;  /* 0x00000010ff1b3819 */ /* 0x000fe20000011615 */
[----:B------:R-:W-:Y:S01]  /*4c10*/  @!UP1 UIADD3 UR16, UPT, UPT, UR4, 0x4400, URZ ;  /* 0x0000440004109890 */ /* 0x000fe2000fffe0ff */
[----:B------:R-:W-:Y:S01]  /*4c20*/  VIADD R29, R29, 0x1 ;  /* 0x000000011d1d7836 */ /* 0x000fe20000000000 */
[----:B------:R-:W-:Y:S01]  /*4c30*/  VOTEU.ALL UP1, P4 ;  /* 0x0000000000ff7886 */ /* 0x000fe20002020000 */
[----:B------:R-:W-:Y:S01]  /*4c40*/  UMOV UR9, 0x10000000 ;  /* 0x1000000000097882 */ /* 0x000fe20000000000 */
[----:B------:R-:W-:Y:S01]  /*4c50*/  UMOV UR19, UR35 ;  /* 0x0000002300137c82 */ /* 0x000fe20008000000 */
[----:B------:R-:W-:Y:S01]  /*4c60*/  IMAD.U32 R9, RZ, RZ, UR5 ;  /* 0x00000005ff097e24 */ /* 0x000fe2000f8e00ff */
[----:B------:R-:W-:Y:S01]  /*4c70*/  UMOV UR20, UR52 ;  /* 0x0000003400147c82 */ /* 0x000fe20008000000 */
[----:B------:R-:W-:Y:S01]  /*4c80*/  IMAD.U32 R8, RZ, RZ, UR6 ;  /* 0x00000006ff087e24 */ /* 0x000fe2000f8e00ff */
[----:B------:R-:W-:Y:S02]  /*4c90*/  UPRMT UR5, UR45, 0x654, UR17 ;  /* 0x000006542d057896 */ /* 0x000fe40008000011 */
[----:B------:R-:W-:Y:S02]  /*4ca0*/  @!P4 R2UR UR7, R9 ;  /* 0x000000000907c2ca */ /* 0x000fe400000e0000 */
[----:B------:R-:W-:Y:S02]  /*4cb0*/  @!P4 R2UR UR6, R8 ;  /* 0x000000000806c2ca */ /* 0x000fe400000e0000 */
[----:B------:R-:W5:Y:S11]  /*4cc0*/  LDC.64 R8, c[0x0][0xb10] ;  /* 0x0002c400ff087b82 */ /* 0x000f760000000a00 */
[----:B------:R1:W-:Y:S01]  /*4cd0*/  @!UP1 UTMALDG.3D [UR16], [UR6], desc[UR8] ;  /* 0x00000810060095b4 */ /* 0x0003e20008011000 */
[----:B------:R4:W-:Y:S01]  /*4ce0*/  @!P4 SYNCS.ARRIVE.TRANS64.RED.A0TR RZ, [UR4+0x30], R0 ;  /* 0x00003000ffffc9a7 */ /* 0x0009e20008300404 */
[C---:B-----5:R-:W-:Y:S01]  /*4cf0*/  @!P1 IMAD.HI.U32 R8, R11.reuse, R8, RZ ;  /* 0x000000080b089227 */ /* 0x060fe200078e00ff */
[----:B---3--:R-:W-:Y:S02]  /*4d00*/  @!P1 ISETP.NE.AND P0, PT, R12, 0x1, PT ;  /* 0x000000010c00980c */ /* 0x008fe40003f05270 */
[----:B--2---:R-:W-:Y:S01]  /*4d10*/  @!P1 ISETP.NE.AND P2, PT, R2, 0x1, PT ;  /* 0x000000010200980c */ /* 0x004fe20003f45270 */
[----:B------:R-:W-:Y:S01]  /*4d20*/  SYNCS.ARRIVE.TRANS64.RED.A1T0 RZ, [UR5], RZ ;  /* 0x000000ffffff79a7 */ /* 0x000fe20008100405 */
[C---:B------:R-:W-:Y:S01]  /*4d30*/  @!P1 IMAD.HI.U32 R13, R10.reuse, R13, RZ ;  /* 0x0000000d0a0d9227 */ /* 0x040fe200078e00ff */
[----:B------:R-:W-:Y:S04]  /*4d40*/  @!P1 SHF.R.U32.HI R8, RZ, R9, R8 ;  /* 0x00000009ff089219 */ /* 0x000fe80000011608 */
[----:B------:R-:W-:Y:S01]  /*4d50*/  @!P1 SEL R8, R11, R8, !P2 ;  /* 0x000000080b089207 */ /* 0x000fe20005000000 */
[----:B------:R-:W2:Y:S01]  /*4d60*/  SYNCS.PHASECHK.TRANS64.TRYWAIT P5, [UR4+0x58], R14 ;  /* 0x0000580eff0075a7 */ /* 0x000ea200080a1104 */
[----:B----4-:R-:W3:Y:S02]  /*4d70*/  @!P1 LDC R0, c[0x0][0xb20] ;  /* 0x0002c800ff009b82 */ /* 0x010ee40000000800 */
[----:B---3--:R-:W-:Y:S04]  /*4d80*/  @!P1 SHF.R.U32.HI R0, RZ, R0, R13 ;  /* 0x00000000ff009219 */ /* 0x008fe8000001160d */
[----:B------:R-:W-:Y:S05]  /*4d90*/  @!P1 SEL R9, R10, R0, !P0 ;  /* 0x000000000a099207 */ /* 0x000fea0004000000 */
[----:B------:R-:W-:Y:S02]  /*4da0*/  @!P1 IMAD.IADD R0, R9, 0x1, -R8 ;  /* 0x0000000109009824 */ /* 0x000fe400078e0a08 */
[----:B------:R-:W-:Y:S02]  /*4db0*/  @!P1 IMAD.IADD R8, R8, 0x1, -R9 ;  /* 0x0000000108089824 */ /* 0x000fe400078e0a09 */
[----:B------:R-:W-:Y:S02]  /*4dc0*/  @!P1 IMAD R11, R0, R2, R11 ;  /* 0x00000002000b9224 */ /* 0x000fe400078e020b */
[----:B------:R-:W-:Y:S01]  /*4dd0*/  @!P1 IMAD R10, R8, R12, R10 ;  /* 0x0000000c080a9224 */ /* 0x000fe200078e020a */
[----:B-12---:R-:W-:Y:S06]  /*4de0*/  @!P5 BRA `(.L_x_79) ;  /* 0x0000003800b8d947 */ /* 0x006fec0003800000 */
.L_x_165:
[----:B------:R-:W-:Y:S01]  /*4df0*/  @!P4 IADD3 R2, P0, PT, R32, 0x580, RZ ;  /* 0x000005802002c810 */ /* 0x000fe20007f1e0ff */
[----:B------:R-:W-:Y:S01]  /*4e00*/  VOTEU.ALL UP1, P4 ;  /* 0x0000000000ff7886 */ /* 0x000fe20002020000 */
[----:B------:R-:W-:Y:S01]  /*4e10*/  UMOV UR18, 0x0 ;  /* 0x0000000000127882 */ /* 0x000fe20000000000 */
[----:B------:R-:W-:Y:S01]  /*4e20*/  UMOV UR19, 0x10000000 ;  /* 0x1000000000137882 */ /* 0x000fe20000000000 */
[----:B------:R-:W-:Y:S01]  /*4e30*/  @!P4 R2UR UR6, R2 ;  /* 0x000000000206c2ca */ /* 0x000fe200000e0000 */
[----:B-1----:R-:W-:Y:S01]  /*4e40*/  @!P4 IMAD.X R0, RZ, RZ, R33, P0 ;  /* 0x000000ffff00c224 */ /* 0x002fe200000e0621 */
[----:B------:R-:W-:Y:S01]  /*4e50*/  @!UP1 UIADD3 UR10, UPT, UPT, UR34, 0x60, URZ ;  /* 0x00000060220a9890 */ /* 0x000fe2000fffe0ff */
[----:B------:R-:W-:Y:S01]  /*4e60*/  ISETP.NE.AND P0, PT, R29, 0x2, PT ;  /* 0x000000021d00780c */ /* 0x000fe20003f05270 */
[----:B------:R-:W-:Y:S01]  /*4e70*/  @!UP1 UIADD3 UR8, UPT, UPT, UR4, 0x6400, URZ ;  /* 0x0000640004089890 */ /* 0x000fe2000fffe0ff */
[----:B------:R-:W-:Y:S01]  /*4e80*/  LOP3.LUT R30, R30, 0x1, RZ, 0x3c, !PT ;  /* 0x000000011e1e7812 */ /* 0x000fe200078e3cff */
[----:B------:R-:W-:Y:S01]  /*4e90*/  @!UP1 UIADD3 UR9, UPT, UPT, UR4, 0x38, URZ ;  /* 0x0000003804099890 */ /* 0x000fe2000fffe0ff */
[----:B------:R-:W-:Y:S01]  /*4ea0*/  @!P4 R2UR UR5, R0 ;  /* 0x000000000005c2ca */ /* 0x000fe200000e0000 */
[----:B------:R-:W-:Y:S01]  /*4eb0*/  VOTEU.ALL UP1, P4 ;  /* 0x0000000000ff7886 */ /* 0x000fe20002020000 */
[----:B------:R-:W-:Y:S01]  /*4ec0*/  UMOV UR11, UR35 ;  /* 0x00000023000b7c82 */ /* 0x000fe20008000000 */
[----:B------:R-:W-:Y:S01]  /*4ed0*/  UMOV UR12, UR52 ;  /* 0x00000034000c7c82 */ /* 0x000fe20008000000 */
[----:B------:R-:W-:Y:S01]  /*4ee0*/  @P3 R2UR UR52, R27 ;  /* 0x000000001b3432ca */ /* 0x000fe200000e0000 */
[----:B------:R-:W-:Y:S01]  /*4ef0*/  IMAD.IADD R14, R10, 0x1, R62 ;  /* 0x000000010a0e7824 */ /* 0x000fe200078e023e */
[----:B------:R-:W-:Y:S01]  /*4f00*/  SEL R0, RZ, 0x1, P0 ;  /* 0x00000001ff007807 */ /* 0x000fe20000000000 */
[----:B------:R-:W-:Y:S01]  /*4f10*/  IMAD.U32 R8, RZ, RZ, UR6 ;  /* 0x00000006ff087e24 */ /* 0x000fe2000f8e00ff */
[----:B------:R-:W-:Y:S01]  /*4f20*/  SEL R29, R29, RZ, P0 ;  /* 0x000000ff1d1d7207 */ /* 0x000fe20000000000 */
[----:B------:R-:W-:Y:S01]  /*4f30*/  IMAD.IADD R15, R11, 0x1, R63 ;  /* 0x000000010b0f7824 */ /* 0x000fe200078e023f */
[----:B------:R-:W-:Y:S02]  /*4f40*/  LOP3.LUT R28, R28, R0, RZ, 0x3c, !PT ;  /* 0x000000001c1c7212 */ /* 0x000fe400078e3cff */
[----:B------:R-:W-:Y:S01]  /*4f50*/  @!P4 R2UR UR6, R8 ;  /* 0x000000000806c2ca */ /* 0x000fe200000e0000 */
[----:B------:R-:W-:Y:S05]  /*4f60*/  IMAD.U32 R9, RZ, RZ, UR5 ;  /* 0x00000005ff097e24 */ /* 0x000fea000f8e00ff */
[----:B------:R-:W-:Y:S11]  /*4f70*/  @!P4 R2UR UR7, R9 ;  /* 0x000000000907c2ca */ /* 0x000ff600000e0000 */
[----:B------:R-:W-:Y:S02]  /*4f80*/  @!UPT UIADD3 URZ, UPT, UPT, URZ, URZ, URZ ;  /* 0x000000fffffff290 */ /* 0x000fe4000fffe0ff */
[----:B------:R3:W-:Y:S01]  /*4f90*/  @!UP1 UTMALDG.3D [UR8], [UR6], desc[UR18] ;  /* 0x00001208060095b4 */ /* 0x0007e20008011000 */
[----:B------:R3:W-:Y:S01]  /*4fa0*/  @!P4 SYNCS.ARRIVE.TRANS64.RED.A0TR RZ, [UR4+0x38], R25 ;  /* 0x00003819ffffc9a7 */ /* 0x0007e20008300404 */
[----:B------:R-:W-:Y:S01]  /*4fb0*/  UPLOP3.LUT UP1, UPT, UPT, UPT, UPT, 0x80, 0x8 ;  /* 0x000000000008789c */ /* 0x000fe20003f2f070 */
[----:B------:R-:W-:Y:S01]  /*4fc0*/  SYNCS.ARRIVE.TRANS64.RED.A1T0 RZ, [UR13], RZ ;  /* 0x000000ffffff79a7 */ /* 0x000fe2000810040d */
[----:B------:R-:W-:Y:S09]  /*4fd0*/  @P3 BRA `(.L_x_80) ;  /* 0xfffffff0009c3947 */ /* 0x000ff2000383ffff */
[----:B------:R-:W-:-:S04]  /*4fe0*/  SHF.L.U32 R2, R30, 0x1f, RZ ;  /* 0x0000001f1e027819 */ /* 0x000fc800000006ff */
[----:B------:R-:W1:Y:S02]  /*4ff0*/  SYNCS.PHASECHK.TRANS64.TRYWAIT P0, [UR4+0x40], R2 ;  /* 0x00004002ff0075a7 */ /* 0x000e640008001104 */
[----:B-1----:R-:W-:Y:S05]  /*5000*/  @!P0 BRA `(.L_x_81) ;  /* 0x0000003800488947 */ /* 0x002fea0003800000 */
.L_x_167:
[----:B------:R-:W2:Y:S02]  /*5010*/  SYNCS.PHASECHK.TRANS64.TRYWAIT P0, [UR4+0x48], R2 ;  /* 0x00004802ff0075a7 */ /* 0x000ea40008001104 */
[----:B--2---:R-:W-:Y:S05]  /*5020*/  @!P0 BRA `(.L_x_82) ;  /* 0x0000003800588947 */ /* 0x004fea0003800000 */
.L_x_169:
[----:B------:R-:W2:Y:S02]  /*5030*/  SYNCS.PHASECHK.TRANS64.TRYWAIT P0, [UR4+0x50], R2 ;  /* 0x00005002ff0075a7 */ /* 0x000ea40008001104 */
[----:B--2---:R-:W-:Y:S05]  /*5040*/  @!P0 BRA `(.L_x_83) ;  /* 0x0000003800688947 */ /* 0x004fea0003800000 */
.L_x_171:
[----:B-1----:R-:W-:-:S07]  /*5050*/  MOV R0, UR4 ;  /* 0x0000000400007c02 */ /* 0x002fce0008000f00 */
.L_x_84:
[----:B-1----:R-:W-:-:S04]  /*5060*/  SHF.L.U32 R2, R30, 0x1f, RZ ;  /* 0x0000001f1e027819 */ /* 0x002fc800000006ff */
[----:B------:R1:W2:Y:S03]  /*5070*/  SYNCS.PHASECHK.TRANS64.TRYWAIT P0, [R0+URZ+0x58], R2 ;  /* 0x00005802000075a7 */ /* 0x0002a600080011ff */
[----:B--2---:R-:W-:Y:S05]  /*5080*/  @!P0 NANOSLEEP.SYNCS 0x989680 ;  /* 0x009896800000895d */ /* 0x004fea0003900000 */
[----:B------:R-:W2:Y:S02]  /*5090*/  @!P0 SYNCS.PHASECHK.TRANS64 P0, [R0+URZ+0x58], R2 ;  /* 0x00005802000085a7 */ /* 0x000ea400080010ff */
[----:B--23--:R-:W-:Y:S05]  /*50a0*/  @P0 EXIT ;  /* 0x000000000000094d */ /* 0x00cfea0003800000 */
[----:B------:R-:W-:Y:S05]  /*50b0*/  BRA `(.L_x_84) ;  /* 0xfffffffc00e87947 */ /* 0x000fea000383ffff */
.L_x_69:
[----:B------:R-:W-:-:S06]  /*50c0*/  UISETP.GE.AND UP1, UPT, UR10, 0x4, UPT ;  /* 0x000000040a00788c */ /* 0x000fcc000bf26270 */
[----:B------:R-:W-:-:S13]  /*50d0*/  PLOP3.LUT P0, PT, PT, PT, UP1, 0x80, 0x8 ;  /* 0x000000000008781c */ /* 0x000fda0003f0f018 */
[----:B------:R-:W-:Y:S05]  /*50e0*/  @!P0 EXIT ;  /* 0x000000000000894d */ /* 0x000fea0003800000 */
[----:B------:R-:W-:Y:S01]  /*50f0*/  BAR.SYNC.DEFER_BLOCKING 0x6, 0xa0 ;  /* 0x0182800000007b1d */ /* 0x000fe20000010000 */
[C---:B------:R-:W-:Y:S01]  /*5100*/  IMAD.SHL.U32 R4, R77.reuse, 0x20, RZ ;  /* 0x000000204d047824 */ /* 0x040fe200078e00ff */
[C---:B------:R-:W-:Y:S01]  /*5110*/  R2P PR, R77.reuse, 0x6 ;  /* 0x000000064d007804 */ /* 0x040fe20000000000 */
[C---:B------:R-:W-:Y:S01]  /*5120*/  IMAD.SHL.U32 R68, R77.reuse, 0x4, RZ ;  /* 0x000000044d447824 */ /* 0x040fe200078e00ff */
[----:B------:R-:W-:Y:S01]  /*5130*/  CS2R R72, SRZ ;  /* 0x0000000000487805 */ /* 0x000fe2000001ff00 */
[C---:B------:R-:W-:Y:S01]  /*5140*/  IMAD.U32 R32, R77.reuse, 0x10000, RZ ;  /* 0x000100004d207824 */ /* 0x040fe200078e00ff */
[----:B------:R-:W-:Y:S02]  /*5150*/  UMOV UR36, 0x400 ;  /* 0x0000040000247882 */ /* 0x000fe40000000000 */
[----:B------:R-:W1:Y:S01]  /*5160*/  LDC R67, c[0x0][0x370] ;  /* 0x0000dc00ff437b82 */ /* 0x000e620000000800 */
[----:B------:R-:W-:Y:S01]  /*5170*/  ULEA UR36, UR45, UR36, 0x18 ;  /* 0x000000242d247291 */ /* 0x000fe2000f8ec0ff */
[C---:B------:R-:W-:Y:S01]  /*5180*/  LOP3.LUT R3, R4.reuse, 0xe0, RZ, 0xc0, !PT ;  /* 0x000000e004037812 */ /* 0x040fe200078ec0ff */
[----:B------:R-:W-:Y:S01]  /*5190*/  IMAD.SHL.U32 R2, R77, 0x10, RZ ;  /* 0x000000104d027824 */ /* 0x000fe200078e00ff */
[----:B------:R-:W-:Y:S01]  /*51a0*/  LOP3.LUT R4, R4, 0x100, RZ, 0xc0, !PT ;  /* 0x0000010004047812 */ /* 0x000fe200078ec0ff */
[----:B------:R-:W-:Y:S01]  /*51b0*/  UIADD3 UR4, UPT, UPT, UR36, 0x400, URZ ;  /* 0x0000040024047890 */ /* 0x000fe2000fffe0ff */
[----:B------:R-:W-:Y:S01]  /*51c0*/  LOP3.LUT R68, R3, 0x1c, R68, 0xf8, !PT ;  /* 0x0000001c03447812 */ /* 0x000fe200078ef844 */
[----:B------:R-:W-:Y:S01]  /*51d0*/  IMAD.MOV.U32 R76, RZ, RZ, 0x10 ;  /* 0x00000010ff4c7424 */ /* 0x000fe200078e00ff */
[----:B------:R-:W2:Y:S01]  /*51e0*/  LDC R28, c[0x0][0xb0c] ;  /* 0x0002c300ff1c7b82 */ /* 0x000ea20000000800 */
[----:B------:R-:W-:Y:S01]  /*51f0*/  SHF.R.U32.HI R3, RZ, 0x2, R77 ;  /* 0x00000002ff037819 */ /* 0x000fe2000001164d */
[----:B------:R-:W-:Y:S01]  /*5200*/  IMAD.MOV.U32 R75, RZ, RZ, 0x20 ;  /* 0x00000020ff4b7424 */ /* 0x000fe200078e00ff */
[----:B------:R-:W-:Y:S01]  /*5210*/  LOP3.LUT R32, R32, 0x600000, RZ, 0xc0, !PT ;  /* 0x0060000020207812 */ /* 0x000fe200078ec0ff */
[----:B------:R-:W-:Y:S01]  /*5220*/  IMAD.MOV.U32 R74, RZ, RZ, 0x1 ;  /* 0x00000001ff4a7424 */ /* 0x000fe200078e00ff */
[----:B------:R-:W-:Y:S01]  /*5230*/  LOP3.LUT R2, R4, 0x600, R2, 0xf8, !PT ;  /* 0x0000060004027812 */ /* 0x000fe200078ef802 */
[----:B------:R-:W-:Y:S01]  /*5240*/  IMAD.MOV.U32 R31, RZ, RZ, RZ ;  /* 0x000000ffff1f7224 */ /* 0x000fe200078e00ff */
[----:B------:R-:W-:Y:S01]  /*5250*/  LOP3.LUT R68, R68, 0x4, R3, 0x78, !PT ;  /* 0x0000000444447812 */ /* 0x000fe200078e7803 */
[----:B------:R-:W4:Y:S01]  /*5260*/  LDC R65, c[0x0][0xb20] ;  /* 0x0002c800ff417b82 */ /* 0x000f220000000800 */
[----:B------:R-:W3:Y:S01]  /*5270*/  LDS R0, [UR36+0x120] ;  /* 0x00012024ff007984 */ /* 0x000ee20008000800 */
[----:B------:R-:W-:Y:S01]  /*5280*/  LOP3.LUT R77, R77, 0x60, RZ, 0xc0, !PT ;  /* 0x000000604d4d7812 */ /* 0x000fe200078ec0ff */
[----:B------:R-:W-:Y:S01]  /*5290*/  IMAD.MOV.U32 R80, RZ, RZ, RZ ;  /* 0x000000ffff507224 */ /* 0x000fe200078e00ff */
[----:B------:R-:W-:Y:S01]  /*52a0*/  LOP3.LUT R68, R2, R68, RZ, 0xfc, !PT ;  /* 0x0000004402447212 */ /* 0x000fe200078efcff */
[----:B------:R-:W-:Y:S01]  /*52b0*/  IMAD.U32 R70, RZ, RZ, UR4 ;  /* 0x00000004ff467e24 */ /* 0x000fe2000f8e00ff */
[----:B------:R-:W-:Y:S01]  /*52c0*/  SEL R76, R76, 0xfffffff0, !P2 ;  /* 0xfffffff04c4c7807 */ /* 0x000fe20005000000 */
[----:B------:R-:W1:Y:S01]  /*52d0*/  LDCU.64 UR50, c[0x0][0x348] ;  /* 0x00006900ff3277ac */ /* 0x000e620008000a00 */
[----:B------:R-:W1:Y:S01]  /*52e0*/  LDC R27, c[0x0][0xb30] ;  /* 0x0002cc00ff1b7b82 */ /* 0x000e620000000800 */
[----:B------:R-:W-:Y:S01]  /*52f0*/  SEL R75, R75, 0xffffffe0, !P1 ;  /* 0xffffffe04b4b7807 */ /* 0x000fe20004800000 */
[----:B------:R-:W1:Y:S01]  /*5300*/  LDCU.64 UR46, c[0x0][0x888] ;  /* 0x00011100ff2e77ac */ /* 0x000e620008000a00 */
[----:B------:R-:W1:Y:S05]  /*5310*/  LDCU.64 UR48, c[0x0][0x890] ;  /* 0x00011200ff3077ac */ /* 0x000e6a0008000a00 */
[----:B------:R-:W1:Y:S01]  /*5320*/  LDC.64 R60, c[0x0][0xb10] ;  /* 0x0002c400ff3c7b82 */ /* 0x000e620000000a00 */
[----:B------:R-:W-:Y:S01]  /*5330*/  UMOV UR39, URZ ;  /* 0x000000ff00277c82 */ /* 0x000fe20008000000 */
[----:B------:R-:W-:-:S06]  /*5340*/  UMOV UR37, URZ ;  /* 0x000000ff00257c82 */ /* 0x000fcc0008000000 */
[----:B------:R-:W1:Y:S08]  /*5350*/  LDC.64 R24, c[0x0][0xb18] ;  /* 0x0002c600ff187b82 */ /* 0x000e700000000a00 */
[----:B------:R-:W1:Y:S08]  /*5360*/  LDC.64 R22, c[0x0][0xb28] ;  /* 0x0002ca00ff167b82 */ /* 0x000e700000000a00 */
[----:B------:R-:W1:Y:S01]  /*5370*/  LDC.64 R58, c[0x0][0x8b0] ;  /* 0x00022c00ff3a7b82 */ /* 0x000e620000000a00 */
[----:B---3--:R-:W-:-:S07]  /*5380*/  IMAD.IADD R32, R0, 0x1, R32 ;  /* 0x0000000100207824 */ /* 0x008fce00078e0220 */
[----:B------:R-:W3:Y:S08]  /*5390*/  LDC.64 R56, c[0x0][0x8a8] ;  /* 0x00022a00ff387b82 */ /* 0x000ef00000000a00 */
[----:B--2-4-:R-:W1:Y:S02]  /*53a0*/  LDC R66, c[0x0][0x374] ;  /* 0x0000dd00ff427b82 */ /* 0x014e640000000800 */
.L_x_128:
[----:B------:R-:W-:Y:S02]  /*53b0*/  LEA R0, R80, UR36, 0x3 ;  /* 0x0000002450007c11 */ /* 0x000fe4000f8e18ff */
[----:B------:R-:W-:Y:S02]  /*53c0*/  SHF.L.U32 R2, R72, 0x1f, RZ ;  /* 0x0000001f48027819 */ /* 0x000fe400000006ff */
[----:B------:R-:W-:Y:S02]  /*53d0*/  LEA R16, R80, UR36, 0x4 ;  /* 0x0000002450107c11 */ /* 0x000fe4000f8e20ff */
[----:B------:R-:W2:Y:S02]  /*53e0*/  SYNCS.PHASECHK.TRANS64.TRYWAIT P0, [R0+URZ+0x70], R2 ;  /* 0x00007002000075a7 */ /* 0x000ea400080011ff */
[----:B--2---:R-:W-:Y:S05]  /*53f0*/  @!P0 BRA `(.L_x_85) ;  /* 0x0000003400948947 */ /* 0x004fea0003800000 */
.L_x_172:
[----:B------:R-:W4:Y:S01]  /*5400*/  LDC.64 R10, c[0x0][0xb10] ;  /* 0x0002c400ff0a7b82 */ /* 0x000f220000000a00 */
[----:B------:R-:W3:Y:S01]  /*5410*/  LDS.128 R16, [R16+0x100] ;  /* 0x0001000010107984 */ /* 0x000ee20000000c00 */
[----:B-1----:R-:W-:Y:S01]  /*5420*/  ISETP.NE.AND P1, PT, R27, 0x1, PT ;  /* 0x000000011b00780c */ /* 0x002fe20003f25270 */
[----:B--2---:R-:W-:Y:S01]  /*5430*/  VIADD R0, R0, 0x80 ;  /* 0x0000008000007836 */ /* 0x004fe20000000000 */
[----:B------:R-:W-:Y:S04]  /*5440*/  ISETP.GE.AND P0, PT, R26, 0x1, PT ;  /* 0x000000011a00780c */ /* 0x000fe80003f06270 */
[----:B------:R-:W1:Y:S01]  /*5450*/  LDC.64 R8, c[0x0][0xb18] ;  /* 0x0002c600ff087b82 */ /* 0x000e620000000a00 */
[----:B------:R-:W-:Y:S01]  /*5460*/  PRMT R0, RZ, 0x654, R0 ;  /* 0x00000654ff007816 */ /* 0x000fe20000000000 */
[----:B------:R-:W-:Y:S01]  /*5470*/  @!PT LDS RZ, [RZ] ;  /* 0x00000000fffff984 */ /* 0x000fe20000000800 */
[----:B------:R-:W-:Y:S01]  /*5480*/  @!PT LDS RZ, [RZ] ;  /* 0x00000000fffff984 */ /* 0x000fe20000000800 */
[----:B------:R-:W-:Y:S01]  /*5490*/  @!PT LDS RZ, [RZ] ;  /* 0x00000000fffff984 */ /* 0x000fe20000000800 */
[----:B------:R-:W-:Y:S01]  /*54a0*/  @!PT LDS RZ, [RZ] ;  /* 0x00000000fffff984 */ /* 0x000fe20000000800 */
[----:B------:R2:W-:Y:S06]  /*54b0*/  MEMBAR.ALL.CTA ;  /* 0x0000000000007992 */ /* 0x0005ec0000008000 */
[----:B--2---:R-:W2:Y:S01]  /*54c0*/  FENCE.VIEW.ASYNC.S ;  /* 0x00000000000073c6 */ /* 0x004ea20000000000 */
[----:B------:R-:W1:Y:S08]  /*54d0*/  @!P1 LDC R12, c[0x0][0xb20] ;  /* 0x0002c800ff0c9b82 */ /* 0x000e700000000800 */
[----:B------:R-:W1:Y:S01]  /*54e0*/  @!P1 LDC R7, c[0x0][0xb0c] ;  /* 0x0002c300ff079b82 */ /* 0x000e620000000800 */
[----:B--2---:R2:W-:Y:S01]  /*54f0*/  SYNCS.ARRIVE.TRANS64.RED.A1T0 RZ, [R0+URZ], RZ ;  /* 0x000000ff00ff79a7 */ /* 0x0045e200081004ff */
[----:B---3--:R-:W-:Y:S04]  /*5500*/  LOP3.LUT P4, RZ, R18, 0x1, RZ, 0xc0, !PT ;  /* 0x0000000112ff7812 */ /* 0x008fe8000788c0ff */
[----:B------:R-:W-:Y:S09]  /*5510*/  P2R R78, PR, RZ, 0x10 ;  /* 0x00000010ff4e7803 */ /* 0x000ff20000000000 */
[----:B------:R-:W-:Y:S02]  /*5520*/  @P4 MOV R30, R16 ;  /* 0x00000010001e4202 */ /* 0x000fe40000000f00 */
[----:B------:R-:W-:Y:S01]  /*5530*/  @P4 LOP3.LUT R29, R17, 0xffff, RZ, 0xc0, !PT ;  /* 0x0000ffff111d4812 */ /* 0x000fe200078ec0ff */
[----:B--2-4-:R-:W-:Y:S06]  /*5540*/  @!P0 BRA `(.L_x_86) ;  /* 0x0000000000a48947 */ /* 0x014fec0003800000 */
[----:B------:R-:W-:Y:S01]  /*5550*/  IMAD.HI.U32 R0, R66, R25, RZ ;  /* 0x0000001942007227 */ /* 0x000fe200078e00ff */
[----:B------:R-:W-:Y:S02]  /*5560*/  ISETP.NE.AND P0, PT, R24, 0x1, PT ;  /* 0x000000011800780c */ /* 0x000fe40003f05270 */
[----:B------:R-:W-:Y:S01]  /*5570*/  ISETP.NE.AND P2, PT, R26, 0x1, PT ;  /* 0x000000011a00780c */ /* 0x000fe20003f45270 */
[----:B------:R-:W-:Y:S01]  /*5580*/  IMAD.HI.U32 R4, R67, R60, RZ ;  /* 0x0000003c43047227 */ /* 0x000fe200078e00ff */
[----:B------:R-:W-:Y:S02]  /*5590*/  SHF.R.U32.HI R0, RZ, R65, R0 ;  /* 0x00000041ff007219 */ /* 0x000fe40000011600 */
[----:B------:R-:W-:Y:S01]  /*55a0*/  ISETP.NE.AND P3, PT, R28, 0x1, PT ;  /* 0x000000011c00780c */ /* 0x000fe20003f65270 */
[----:B------:R-:W-:Y:S01]  /*55b0*/  IMAD.HI.U32 R6, R29, R25, RZ ;  /* 0x000000191d067227 */ /* 0x000fe200078e00ff */
[-C--:B------:R-:W-:Y:S02]  /*55c0*/  SHF.R.U32.HI R4, RZ, R61.reuse, R4 ;  /* 0x0000003dff047219 */ /* 0x080fe40000011604 */
[----:B------:R-:W-:Y:S01]  /*55d0*/  SEL R0, R66, R0, !P0 ;  /* 0x0000000042007207 */ /* 0x000fe20004000000 */
[----:B------:R-:W-:Y:S01]  /*55e0*/  IMAD.HI.U32 R5, R30, R60, RZ ;  /* 0x0000003c1e057227 */ /* 0x000fe200078e00ff */
[----:B------:R-:W-:Y:S03]  /*55f0*/  SEL R4, R67, R4, !P3 ;  /* 0x0000000443047207 */ /* 0x000fe60005800000 */
[-C--:B------:R-:W-:Y:S01]  /*5600*/  IMAD.HI.U32 R3, R0, R22.reuse, RZ ;  /* 0x0000001600037227 */ /* 0x080fe200078e00ff */
[----:B------:R-:W-:Y:S03]  /*5610*/  SHF.R.U32.HI R5, RZ, R61, R5 ;  /* 0x0000003dff057219 */ /* 0x000fe60000011605 */
[----:B------:R-:W-:Y:S01]  /*5620*/  IMAD.HI.U32 R2, R4, R22, RZ ;  /* 0x0000001604027227 */ /* 0x000fe200078e00ff */
[----:B------:R-:W-:Y:S02]  /*5630*/  @P2 SHF.R.U32.HI R0, RZ, R23, R3 ;  /* 0x00000017ff002219 */ /* 0x000fe40000011603 */
[----:B------:R-:W-:Y:S02]  /*5640*/  SHF.R.U32.HI R3, RZ, R65, R6 ;  /* 0x00000041ff037219 */ /* 0x000fe40000011606 */
[----:B------:R-:W-:Y:S01]  /*5650*/  @P2 SHF.R.U32.HI R4, RZ, R23, R2 ;  /* 0x00000017ff042219 */ /* 0x000fe20000011602 */
[----:B------:R-:W-:Y:S01]  /*5660*/  IMAD R0, R26, R0, RZ ;  /* 0x000000001a007224 */ /* 0x000fe200078e02ff */
[----:B------:R-:W-:Y:S02]  /*5670*/  SEL R3, R29, R3, !P0 ;  /* 0x000000031d037207 */ /* 0x000fe40004000000 */
[----:B------:R-:W-:Y:S01]  /*5680*/  SEL R2, R30, R5, !P3 ;  /* 0x000000051e027207 */ /* 0x000fe20005800000 */
[----:B------:R-:W-:Y:S01]  /*5690*/  IMAD R5, R26, R4, RZ ;  /* 0x000000041a057224 */ /* 0x000fe200078e02ff */
[C---:B------:R-:W-:Y:S01]  /*56a0*/  ISETP.GE.AND P0, PT, R3.reuse, R0, PT ;  /* 0x000000000300720c */ /* 0x040fe20003f06270 */
[C---:B------:R-:W-:Y:S03]  /*56b0*/  IMAD.HI.U32 R0, R3.reuse, R22, RZ ;  /* 0x0000001603007227 */ /* 0x040fe600078e00ff */
[C---:B------:R-:W-:Y:S02]  /*56c0*/  ISETP.GE.OR P0, PT, R2.reuse, R5, P0 ;  /* 0x000000050200720c */ /* 0x040fe40000706670 */
[----:B------:R-:W-:Y:S04]  /*56d0*/  SHF.R.U32.HI R0, RZ, R23, R0 ;  /* 0x00000017ff007219 */ /* 0x000fe80000011600 */
[C---:B------:R-:W-:Y:S05]  /*56e0*/  SEL R6, R3.reuse, R0, !P2 ;  /* 0x0000000003067207 */ /* 0x040fea0005000000 */
        /* <DEDUP_REMOVED lines=14> */
[----:B------:R-:W-:Y:S07]  /*57d0*/  IMAD R29, R3, R24, R29 ;  /* 0x00000018031d7224 */ /* 0x000fee00078e021d */
.L_x_86:
[----:B-1----:R-:W-:Y:S01]  /*57e0*/  @!P1 ISETP.NE.AND P0, PT, R8, 0x1, PT ;  /* 0x000000010800980c */ /* 0x002fe20003f05270 */
[----:B------:R-:W-:Y:S01]  /*57f0*/  @!P1 IMAD.HI.U32 R2, R29, R9, RZ ;  /* 0x000000091d029227 */ /* 0x000fe200078e00ff */
[----:B------:R-:W-:Y:S01]  /*5800*/  R2UR UR5, R15 ;  /* 0x000000000f0572ca */ /* 0x000fe200000e0000 */
[----:B------:R-:W-:Y:S01]  /*5810*/  BSSY.RECONVERGENT B6, `(.L_x_87) ;  /* 0x0000031000067945 */ /* 0x000fe20003800200 */
[----:B------:R-:W-:Y:S01]  /*5820*/  R2UR UR4, R14 ;  /* 0x000000000e0472ca */ /* 0x000fe200000e0000 */
[----:B------:R-:W-:Y:S01]  /*5830*/  @!P1 IMAD.HI.U32 R0, R30, R10, RZ ;  /* 0x0000000a1e009227 */ /* 0x000fe200078e00ff */
[----:B------:R-:W-:Y:S02]  /*5840*/  @!P1 SHF.R.U32.HI R2, RZ, R12, R2 ;  /* 0x0000000cff029219 */ /* 0x000fe40000011602 */
[----:B------:R-:W-:Y:S01]  /*5850*/  @!P1 ISETP.NE.AND P2, PT, R7, 0x1, PT ;  /* 0x000000010700980c */ /* 0x000fe20003f45270 */
[----:B------:R-:W-:Y:S01]  /*5860*/  VIADD R80, R80, 0x1 ;  /* 0x0000000150507836 */ /* 0x000fe20000000000 */
[----:B------:R-:W-:Y:S02]  /*5870*/  @!P1 SEL R2, R29, R2, !P0 ;  /* 0x000000021d029207 */ /* 0x000fe40004000000 */
[----:B------:R-:W-:Y:S02]  /*5880*/  @!P1 SHF.R.U32.HI R0, RZ, R11, R0 ;  /* 0x0000000bff009219 */ /* 0x000fe40000011600 */
[----:B------:R-:W-:Y:S01]  /*5890*/  LOP3.LUT P0, RZ, R70, 0x3f0, RZ, 0xc0, !PT ;  /* 0x000003f046ff7812 */ /* 0x000fe2000780c0ff */
[----:B------:R-:W-:Y:S01]  /*58a0*/  USHF.L.U32 UR42, UR5, 0x6, URZ ;  /* 0x00000006052a7899 */ /* 0x000fe200080006ff */
[----:B------:R-:W-:Y:S01]  /*58b0*/  @!P1 SEL R3, R30, R0, !P2 ;  /* 0x000000001e039207 */ /* 0x000fe20005000000 */
[----:B------:R-:W-:Y:S01]  /*58c0*/  USHF.L.U32 UR41, UR4, 0x7, URZ ;  /* 0x0000000704297899 */ /* 0x000fe200080006ff */
[----:B------:R-:W-:Y:S03]  /*58d0*/  @P4 SHF.R.U32.HI R71, RZ, 0x10, R17 ;  /* 0x00000010ff474819 */ /* 0x000fe60000011611 */
[----:B------:R-:W-:Y:S02]  /*58e0*/  @!P1 IMAD.IADD R0, R2, 0x1, -R3 ;  /* 0x0000000102009824 */ /* 0x000fe400078e0a03 */
[----:B------:R-:W-:Y:S02]  /*58f0*/  @!P1 IMAD.IADD R2, R3, 0x1, -R2 ;  /* 0x0000000103029824 */ /* 0x000fe400078e0a02 */
[----:B------:R-:W-:Y:S02]  /*5900*/  @!P1 IMAD R30, R0, R7, R30 ;  /* 0x00000007001e9224 */ /* 0x000fe400078e021e */
[----:B------:R-:W-:Y:S01]  /*5910*/  @!P1 IMAD R29, R2, R8, R29 ;  /* 0x00000008021d9224 */ /* 0x000fe200078e021d */
[----:B------:R-:W-:Y:S06]  /*5920*/  @!P0 BRA `(.L_x_88) ;  /* 0x00000000007c8947 */ /* 0x000fec0003800000 */
[----:B------:R-:W1:Y:S01]  /*5930*/  LDCU.64 UR8, c[0x4][0x80] ;  /* 0x01001000ff0877ac */ /* 0x000e620008000a00 */
[----:B------:R-:W-:Y:S01]  /*5940*/  MOV R2, 0x0 ;  /* 0x0000000000027802 */ /* 0x000fe20000000f00 */
[----:B------:R-:W-:Y:S02]  /*5950*/  HFMA2 R12, -RZ, RZ, 0, 5.9604644775390625e-08 ;  /* 0x00000001ff0c7431 */ /* 0x000fe400000001ff */
[----:B------:R-:W-:Y:S01]  /*5960*/  IMAD.MOV.U32 R8, RZ, RZ, 0x70 ;  /* 0x00000070ff087424 */ /* 0x000fe200078e00ff */
[----:B------:R2:W3:Y:S01]  /*5970*/  LDC.64 R14, c[0x4][R2] ;  /* 0x01000000020e7b82 */ /* 0x0004e20000000a00 */
[----:B------:R-:W4:Y:S01]  /*5980*/  LDCU.64 UR6, c[0x4][0x88] ;  /* 0x01001100ff0677ac */ /* 0x000f220008000a00 */
[----:B------:R-:W-:Y:S01]  /*5990*/  IMAD.MOV.U32 R13, RZ, RZ, RZ ;  /* 0x000000ffff0d7224 */ /* 0x000fe200078e00ff */
[----:B------:R-:W2:Y:S01]  /*59a0*/  LDCU.64 UR4, c[0x4][0x8] ;  /* 0x01000100ff0477ac */ /* 0x000ea20008000a00 */
[----:B-1----:R-:W-:Y:S01]  /*59b0*/  MOV R5, UR9 ;  /* 0x0000000900057c02 */ /* 0x002fe20008000f00 */
[----:B------:R-:W-:Y:S01]  /*59c0*/  IMAD.U32 R4, RZ, RZ, UR8 ;  /* 0x00000008ff047e24 */ /* 0x000fe2000f8e00ff */
[----:B----4-:R-:W-:Y:S01]  /*59d0*/  MOV R7, UR7 ;  /* 0x0000000700077c02 */ /* 0x010fe20008000f00 */
[----:B------:R-:W-:Y:S01]  /*59e0*/  IMAD.U32 R6, RZ, RZ, UR6 ;  /* 0x00000006ff067e24 */ /* 0x000fe2000f8e00ff */
[----:B--2---:R-:W-:Y:S01]  /*59f0*/  MOV R11, UR5 ;  /* 0x00000005000b7c02 */ /* 0x004fe20008000f00 */
[----:B------:R-:W-:Y:S02]  /*5a00*/  IMAD.U32 R10, RZ, RZ, UR4 ;  /* 0x00000004ff0a7e24 */ /* 0x000fe4000f8e00ff */
[----:B------:R-:W-:Y:S07]  /*5a10*/  LEPC R20, `(.L_x_89) ;  /* 0x000000001014794e */ /* 0x000fee0000000000 */
[----:B---3-5:R-:W-:Y:S05]  /*5a20*/  CALL.ABS.NOINC R14 ;  /* 0x000000000e007343 */ /* 0x028fea0003c00000 */
.L_x_89:
[----:B------:R-:W1:Y:S01]  /*5a30*/  LDCU.64 UR8, c[0x4][0x80] ;  /* 0x01001000ff0877ac */ /* 0x000e620008000a00 */
[----:B------:R-:W2:Y:S01]  /*5a40*/  LDC.64 R2, c[0x4][R2] ;  /* 0x0100000002027b82 */ /* 0x000ea20000000a00 */
[----:B------:R-:W-:Y:S02]  /*5a50*/  HFMA2 R12, -RZ, RZ, 0, 5.9604644775390625e-08 ;  /* 0x00000001ff0c7431 */ /* 0x000fe400000001ff */
[----:B------:R-:W-:Y:S02]  /*5a60*/  IMAD.MOV.U32 R8, RZ, RZ, 0x70 ;  /* 0x00000070ff087424 */ /* 0x000fe400078e00ff */
[----:B------:R-:W-:Y:S01]  /*5a70*/  IMAD.MOV.U32 R13, RZ, RZ, RZ ;  /* 0x000000ffff0d7224 */ /* 0x000fe200078e00ff */
[----:B------:R-:W3:Y:S01]  /*5a80*/  LDCU.64 UR6, c[0x4][0x88] ;  /* 0x01001100ff0677ac */ /* 0x000ee20008000a00 */
[----:B------:R-:W4:Y:S01]  /*5a90*/  LDCU.64 UR4, c[0x4][0x8] ;  /* 0x01000100ff0477ac */ /* 0x000f220008000a00 */
[----:B-1----:R-:W-:Y:S02]  /*5aa0*/  MOV R4, UR8 ;  /* 0x0000000800047c02 */ /* 0x002fe40008000f00 */
[----:B------:R-:W-:Y:S02]  /*5ab0*/  MOV R5, UR9 ;  /* 0x0000000900057c02 */ /* 0x000fe40008000f00 */
[----:B---3--:R-:W-:Y:S01]  /*5ac0*/  MOV R7, UR7 ;  /* 0x0000000700077c02 */ /* 0x008fe20008000f00 */
[----:B------:R-:W-:Y:S01]  /*5ad0*/  IMAD.U32 R6, RZ, RZ, UR6 ;  /* 0x00000006ff067e24 */ /* 0x000fe2000f8e00ff */
[----:B----4-:R-:W-:Y:S01]  /*5ae0*/  MOV R11, UR5 ;  /* 0x00000005000b7c02 */ /* 0x010fe20008000f00 */
[----:B------:R-:W-:Y:S02]  /*5af0*/  IMAD.U32 R10, RZ, RZ, UR4 ;  /* 0x00000004ff0a7e24 */ /* 0x000fe4000f8e00ff */
[----:B------:R-:W-:Y:S07]  /*5b00*/  LEPC R20, `(.L_x_88) ;  /* 0x000000001014794e */ /* 0x000fee0000000000 */
[----:B--2---:R-:W-:Y:S05]  /*5b10*/  CALL.ABS.NOINC R2 ;  /* 0x0000000002007343 */ /* 0x004fea0003c00000 */
.L_x_88:
[----:B------:R-:W-:Y:S05]  /*5b20*/  BSYNC.RECONVERGENT B6 ;  /* 0x0000000000067941 */ /* 0x000fea0003800200 */
.L_x_87:
[----:B------:R-:W-:Y:S01]  /*5b30*/  ISETP.NE.U32.AND P4, PT, R58, RZ, PT ;  /* 0x000000ff3a00720c */ /* 0x000fe20003f85070 */
[----:B------:R-:W-:Y:S01]  /*5b40*/  UISETP.NE.AND UP2, UPT, UR44, URZ, UPT ;  /* 0x000000ff2c00728c */ /* 0x000fe2000bf45270 */
[----:B------:R-:W-:Y:S01]  /*5b50*/  ISETP.NE.U32.AND P2, PT, RZ, UR46, PT ;  /* 0x0000002eff007c0c */ /* 0x000fe2000bf45070 */
[----:B------:R-:W-:Y:S01]  /*5b60*/  UISETP.NE.U32.AND UP1, UPT, UR48, URZ, UPT ;  /* 0x000000ff3000728c */ /* 0x000fe2000bf25070 */
[----:B------:R-:W-:Y:S01]  /*5b70*/  ISETP.NE.AND.EX P4, PT, R59, RZ, PT, P4 ;  /* 0x000000ff3b00720c */ /* 0x000fe20003f85340 */
[----:B------:R-:W-:Y:S01]  /*5b80*/  UPLOP3.LUT UP0, UPT, UPT, UPT, UPT, 0x40, 0x4 ;  /* 0x000000000004789c */ /* 0x000fe20003f0e870 */
[----:B------:R-:W-:Y:S01]  /*5b90*/  ISETP.NE.AND.EX P2, PT, RZ, UR47, PT, P2 ;  /* 0x0000002fff007c0c */ /* 0x000fe2000bf45320 */
[----:B------:R-:W-:Y:S01]  /*5ba0*/  UISETP.NE.AND.EX UP1, UPT, UR49, URZ, UPT, UP1 ;  /* 0x000000ff3100728c */ /* 0x000fe2000bf25310 */
[----:B------:R-:W-:Y:S04]  /*5bb0*/  PLOP3.LUT P1, PT, PT, PT, UP2, 0x80, 0x8 ;  /* 0x000000000008781c */ /* 0x000fe80003f2f028 */
[----:B------:R-:W-:Y:S06]  /*5bc0*/  @UP2 UPLOP3.LUT UP0, UPT, UPT, UPT, UP1, 0x80, 0x8 ;  /* 0x000000000008289c */ /* 0x000fec0003f0f010 */
[----:B------:R-:W-:Y:S01]  /*5bd0*/  PLOP3.LUT P0, PT, PT, PT, UP0, 0x80, 0x8 ;  /* 0x000000000008781c */ /* 0x000fe20003f0f008 */
[----:B------:R-:W-:Y:S01]  /*5be0*/  @!UPT UIADD3 URZ, UPT, UPT, URZ, URZ, URZ ;  /* 0x000000fffffff290 */ /* 0x000fe2000fffe0ff */
[----:B------:R-:W-:Y:S11]  /*5bf0*/  BRA.U !UP1, `(.L_x_90) ;  /* 0x0000000109387547 */ /* 0x000ff6000b800000 */
[----:B------:R-:W-:Y:S01]  /*5c00*/  UISETP.NE.U32.AND UP0, UPT, UR46, URZ, UPT ;  /* 0x000000ff2e00728c */ /* 0x000fe2000bf05070 */
[----:B------:R-:W-:Y:S02]  /*5c10*/  HFMA2 R0, -RZ, RZ, 0, 5.9604644775390625e-08 ;  /* 0x00000001ff007431 */ /* 0x000fe400000001ff */
[----:B------:R-:W-:Y:S01]  /*5c20*/  IMAD.MOV.U32 R64, RZ, RZ, 0x1 ;  /* 0x00000001ff407424 */ /* 0x000fe200078e00ff */
[----:B------:R-:W-:Y:S06]  /*5c30*/  UISETP.NE.AND.EX UP0, UPT, UR47, URZ, UPT, UP0 ;  /* 0x000000ff2f00728c */ /* 0x000fec000bf05300 */
[----:B------:R-:W-:Y:S05]  /*5c40*/  PLOP3.LUT P3, PT, PT, PT, UP0, 0x80, 0x8 ;  /* 0x000000000008781c */ /* 0x000fea0003f6f008 */
[----:B------:R-:W1:Y:S01]  /*5c50*/  @UP0 LDCU.64 UR4, c[0x0][0x888] ;  /* 0x00011100ff0407ac */ /* 0x000e620008000a00 */
[----:B------:R-:W-:Y:S07]  /*5c60*/  @UP0 UIMAD UR6, UR52, UR48, URZ ;  /* 0x00000030340602a4 */ /* 0x000fee000f8e02ff */
[----:B------:R-:W-:Y:S01]  /*5c70*/  @!P3 PRMT R64, R0, 0x7610, R64 ;  /* 0x000076100040b816 */ /* 0x000fe20000000040 */
[----:B-1----:R-:W-:Y:S06]  /*5c80*/  @UP0 UIMAD.WIDE UR4, UR6, 0x4, UR4 ;  /* 0x00000004060408a5 */ /* 0x002fec000f8e0204 */
[----:B------:R-:W-:Y:S01]  /*5c90*/  IMAD.U32 R2, RZ, RZ, UR4 ;  /* 0x00000004ff027e24 */ /* 0x000fe2000f8e00ff */
[----:B------:R-:W-:Y:S04]  /*5ca0*/  MOV R3, UR5 ;  /* 0x0000000500037c02 */ /* 0x000fe80008000f00 */
[----:B------:R-:W1:Y:S01]  /*5cb0*/  @!UP0 LDCU UR4, c[0x0][0x880] ;  /* 0x00011000ff0487ac */ /* 0x000e620008000800 */
[----:B-----5:R2:W5:Y:S02]  /*5cc0*/  @P3 LDG.E R35, desc[UR54][R2.64] ;  /* 0x0000003602233981 */ /* 0x020564000c1e1900 */
[----:B-12---:R-:W-:Y:S02]  /*5cd0*/  @!P3 IMAD.U32 R35, RZ, RZ, UR4 ;  /* 0x00000004ff23be24 */ /* 0x006fe4000f8e00ff */
.L_x_90:
[----:B------:R-:W-:Y:S05]  /*5ce0*/  @!P4 BRA `(.L_x_91) ;  /* 0x000000000020c947 */ /* 0x000fea0003800000 */
[----:B------:R-:W-:Y:S04]  /*5cf0*/  ISETP.NE.U32.AND P3, PT, R56, RZ, PT ;  /* 0x000000ff3800720c */ /* 0x000fe80003f65070 */
[----:B------:R-:W-:Y:S11]  /*5d00*/  ISETP.NE.AND.EX P3, PT, R57, RZ, PT, P3 ;  /* 0x000000ff3900720c */ /* 0x000ff60003f65330 */
[----:B------:R-:W-:Y:S02]  /*5d10*/  @!UPT UIADD3 URZ, UPT, UPT, URZ, URZ, URZ ;  /* 0x000000fffffff290 */ /* 0x000fe4000fffe0ff */
[----:B------:R-:W1:Y:S01]  /*5d20*/  @P3 LDC.64 R2, c[0x0][0x8a8] ;  /* 0x00022a00ff023b82 */ /* 0x000e620000000a00 */
[----:B------:R-:W-:Y:S04]  /*5d30*/  @P3 IMAD R0, R58, UR52, RZ ;  /* 0x000000343a003c24 */ /* 0x000fe8000f8e02ff */
[----:B-1----:R-:W-:Y:S05]  /*5d40*/  @P3 IMAD.WIDE R2, R0, 0x4, R2 ;  /* 0x0000000400023825 */ /* 0x002fea00078e0202 */
[----:B-----5:R1:W5:Y:S02]  /*5d50*/  @P3 LDG.E R33, desc[UR54][R2.64] ;  /* 0x0000003602213981 */ /* 0x020364000c1e1900 */
[----:B-1----:R-:W2:Y:S02]  /*5d60*/  @!P3 LDC R33, c[0x0][0x8a0] ;  /* 0x00022800ff21bb82 */ /* 0x002ea40000000800 */
.L_x_91:
[----:B-----5:R-:W-:Y:S01]  /*5d70*/  FSETP.NEU.AND P3, PT, R35, RZ, PT ;  /* 0x000000ff2300720b */ /* 0x020fe20003f6d000 */
[----:B------:R-:W-:Y:S01]  /*5d80*/  IMAD.SHL.U32 R89, R68, 0x4, RZ ;  /* 0x0000000444597824 */ /* 0x000fe200078e00ff */
[----:B------:R-:W-:Y:S01]  /*5d90*/  SEL R4, RZ, 0xffffffff, P2 ;  /* 0xffffffffff047807 */ /* 0x000fe20001000000 */
[----:B------:R-:W-:Y:S01]  /*5da0*/  BSSY B1, `(.L_x_92) ;  /* 0x0000043000017945 */ /* 0x000fe20003800000 */
[----:B------:R-:W-:Y:S01]  /*5db0*/  @P1 LOP3.LUT P2, RZ, R64, 0xff, RZ, 0xc0, !PT ;  /* 0x000000ff40ff1812 */ /* 0x000fe2000784c0ff */
[----:B------:R-:W-:Y:S01]  /*5dc0*/  VIADD R84, R89, UR36 ;  /* 0x0000002459547c36 */ /* 0x000fe20008000000 */
[----:B------:R-:W-:Y:S01]  /*5dd0*/  @P1 SEL R0, RZ, 0xffffffff, P3 ;  /* 0xffffffffff001807 */ /* 0x000fe20001800000 */
[----:B------:R-:W-:Y:S01]  /*5de0*/  IMAD.MOV.U32 R90, RZ, RZ, 0x1 ;  /* 0x00000001ff5a7424 */ /* 0x000fe200078e00ff */
[----:B------:R-:W-:Y:S01]  /*5df0*/  LOP3.LUT R74, R74, 0x1, RZ, 0x3c, !PT ;  /* 0x000000014a4a7812 */ /* 0x000fe200078e3cff */
[----:B------:R-:W-:Y:S01]  /*5e00*/  IMAD.MOV.U32 R88, RZ, RZ, RZ ;  /* 0x000000ffff587224 */ /* 0x000fe200078e00ff */
[----:B------:R-:W-:Y:S02]  /*5e10*/  @P0 SEL R0, R4, R0, !P2 ;  /* 0x0000000004000207 */ /* 0x000fe40005000000 */
[----:B------:R-:W-:Y:S02]  /*5e20*/  CS2R R54, SRZ ;  /* 0x0000000000367805 */ /* 0x000fe4000001ff00 */
[----:B------:R-:W-:Y:S02]  /*5e30*/  LEA R86, R31, UR36, 0x3 ;  /* 0x000000241f567c11 */ /* 0x000fe4000f8e18ff */
[----:B------:R-:W-:Y:S02]  /*5e40*/  CS2R R52, SRZ ;  /* 0x0000000000347805 */ /* 0x000fe4000001ff00 */
[----:B------:R-:W-:Y:S02]  /*5e50*/  @P1 LOP3.LUT R0, R0, 0x1, RZ, 0xc0, !PT ;  /* 0x0000000100001812 */ /* 0x000fe400078ec0ff */
[----:B------:R-:W-:Y:S02]  /*5e60*/  CS2R R50, SRZ ;  /* 0x0000000000327805 */ /* 0x000fe4000001ff00 */
[----:B------:R-:W-:Y:S02]  /*5e70*/  SHF.L.U32 R2, R73, 0x1f, RZ ;  /* 0x0000001f49027819 */ /* 0x000fe400000006ff */
[----:B------:R-:W-:Y:S02]  /*5e80*/  CS2R R48, SRZ ;  /* 0x0000000000307805 */ /* 0x000fe4000001ff00 */
[----:B------:R-:W-:Y:S02]  /*5e90*/  ISETP.NE.U32.OR P6, PT, R0, 0x1, !P1 ;  /* 0x000000010000780c */ /* 0x000fe40004fc5470 */
[----:B------:R-:W-:Y:S02]  /*5ea0*/  CS2R R46, SRZ ;  /* 0x00000000002e7805 */ /* 0x000fe4000001ff00 */
[----:B------:R-:W-:Y:S02]  /*5eb0*/  PLOP3.LUT P2, PT, PT, PT, UP1, 0x80, 0x8 ;  /* 0x000000000008781c */ /* 0x000fe40003f4f018 */
[----:B------:R-:W-:Y:S02]  /*5ec0*/  CS2R R44, SRZ ;  /* 0x00000000002c7805 */ /* 0x000fe4000001ff00 */
[----:B------:R-:W-:Y:S02]  /*5ed0*/  LEA.HI R34, R31, R31, RZ, 0x1 ;  /* 0x0000001f1f227211 */ /* 0x000fe400078f08ff */
[----:B------:R-:W-:Y:S02]  /*5ee0*/  CS2R R42, SRZ ;  /* 0x00000000002a7805 */ /* 0x000fe4000001ff00 */
[----:B------:R-:W-:Y:S02]  /*5ef0*/  LOP3.LUT P4, R79, R64, 0xff, RZ, 0xc0, !PT ;  /* 0x000000ff404f7812 */ /* 0x000fe4000788c0ff */
[----:B------:R-:W-:Y:S02]  /*5f00*/  CS2R R40, SRZ ;  /* 0x0000000000287805 */ /* 0x000fe4000001ff00 */
[----:B------:R-:W-:Y:S01]  /*5f10*/  SEL R3, RZ, 0xffffffff, P3 ;  /* 0xffffffffff037807 */ /* 0x000fe20001800000 */
[----:B------:R-:W-:Y:S01]  /*5f20*/  VIADD R83, R84, 0x400 ;  /* 0x0000040054537836 */ /* 0x000fe20000000000 */
[----:B------:R-:W-:Y:S01]  /*5f30*/  P2R R81, PR, RZ, 0x40 ;  /* 0x00000040ff517803 */ /* 0x000fe20000000000 */
[----:B------:R-:W-:Y:S01]  /*5f40*/  IMAD.IADD R82, R75, 0x1, R84 ;  /* 0x000000014b527824 */ /* 0x000fe200078e0254 */
[----:B------:R-:W-:Y:S02]  /*5f50*/  @P6 SHF.L.U32 R0, R74, 0x1f, RZ ;  /* 0x0000001f4a006819 */ /* 0x000fe400000006ff */
[----:B------:R-:W-:Y:S02]  /*5f60*/  @P2 SEL R3, R4, R3, !P4 ;  /* 0x0000000304032207 */ /* 0x000fe40006000000 */
[----:B------:R1:W3:Y:S02]  /*5f70*/  @P6 SYNCS.PHASECHK.TRANS64.TRYWAIT P1, [UR36+0x20], R0 ;  /* 0x00002000ff0065a7 */ /* 0x0002e40008021124 */
[----:B------:R-:W-:Y:S04]  /*5f80*/  LOP3.LUT R3, R3, 0x1, RZ, 0xc0, !PT ;  /* 0x0000000103037812 */ /* 0x000fe800078ec0ff */
[----:B------:R-:W-:Y:S04]  /*5f90*/  ISETP.NE.U32.AND P5, PT, R3, 0x1, PT ;  /* 0x000000010300780c */ /* 0x000fe80003fa5070 */
[----:B------:R-:W-:Y:S01]  /*5fa0*/  P2R R91, PR, RZ, 0x20 ;  /* 0x00000020ff5b7803 */ /* 0x000fe20000000000 */
[----:B------:R4:W2:Y:S01]  /*5fb0*/  SYNCS.PHASECHK.TRANS64.TRYWAIT P0, [R86+URZ+0x90], R2 ;  /* 0x00009002560075a7 */ /* 0x0008a200080011ff */
[C---:B-1----:R-:W-:Y:S01]  /*5fc0*/  IMAD.SHL.U32 R0, R34.reuse, 0x40, RZ ;  /* 0x0000004022007824 */ /* 0x042fe200078e00ff */
[----:B------:R-:W-:Y:S04]  /*5fd0*/  LOP3.LUT R34, R34, 0xffe, RZ, 0xc0, !PT ;  /* 0x00000ffe22227812 */ /* 0x000fe800078ec0ff */
[----:B------:R-:W-:Y:S01]  /*5fe0*/  LOP3.LUT R0, R0, 0xffffff80, RZ, 0xc0, !PT ;  /* 0xffffff8000007812 */ /* 0x000fe200078ec0ff */
[----:B------:R-:W-:Y:S04]  /*5ff0*/  IMAD.IADD R34, R31, 0x1, -R34 ;  /* 0x000000011f227824 */ /* 0x000fe800078e0a22 */
[----:B------:R-:W-:Y:S04]  /*6000*/  IMAD.IADD R0, R32, 0x1, R0 ;  /* 0x0000000120007824 */ /* 0x000fe800078e0200 */
[----:B------:R-:W-:Y:S01]  /*6010*/  IMAD R34, R34, 0x100000, R0 ;  /* 0x0010000022227824 */ /* 0x000fe200078e0200 */
[----:B---3--:R-:W-:Y:S01]  /*6020*/  @P6 SEL R90, RZ, 0x1, !P1 ;  /* 0x00000001ff5a6807 */ /* 0x008fe20004800000 */
[----:B----4-:R-:W-:Y:S06]  /*6030*/  @!P6 BRA `(.L_x_93) ;  /* 0x000000000064e947 */ /* 0x010fec0003800000 */
[----:B------:R-:W-:Y:S01]  /*6040*/  @P5 IMAD R5, R76, 0x4, R83 ;  /* 0x000000044c055824 */ /* 0x000fe200078e0253 */
[----:B------:R-:W-:Y:S01]  /*6050*/  ISETP.NE.AND P1, PT, R90, RZ, PT ;  /* 0x000000ff5a00720c */ /* 0x000fe20003f25270 */
[----:B------:R-:W-:Y:S01]  /*6060*/  IMAD.MOV.U32 R54, RZ, RZ, RZ ;  /* 0x000000ffff367224 */ /* 0x000fe200078e00ff */
[----:B------:R-:W-:Y:S01]  /*6070*/  BSSY B0, `(.L_x_94) ;  /* 0x000000d000007945 */ /* 0x000fe20003800000 */
[----:B------:R-:W-:Y:S01]  /*6080*/  @P5 IMAD.IADD R4, R75, 0x1, R5 ;  /* 0x000000014b045824 */ /* 0x000fe200078e0205 */
[----:B------:R-:W-:Y:S02]  /*6090*/  CS2R R50, SRZ ;  /* 0x0000000000327805 */ /* 0x000fe4000001ff00 */
[----:B------:R-:W-:Y:S02]  /*60a0*/  CS2R R48, SRZ ;  /* 0x0000000000307805 */ /* 0x000fe4000001ff00 */
[----:B------:R-:W-:Y:S02]  /*60b0*/  CS2R R52, SRZ ;  /* 0x0000000000347805 */ /* 0x000fe4000001ff00 */
[----:B------:R-:W-:Y:S02]  /*60c0*/  CS2R R42, SRZ ;  /* 0x00000000002a7805 */ /* 0x000fe4000001ff00 */
[----:B------:R-:W-:Y:S02]  /*60d0*/  CS2R R40, SRZ ;  /* 0x0000000000287805 */ /* 0x000fe4000001ff00 */
[----:B------:R-:W-:Y:S02]  /*60e0*/  CS2R R46, SRZ ;  /* 0x00000000002e7805 */ /* 0x000fe4000001ff00 */
[----:B------:R-:W-:Y:S01]  /*60f0*/  CS2R R44, SRZ ;  /* 0x00000000002c7805 */ /* 0x000fe2000001ff00 */
[----:B------:R-:W-:Y:S06]  /*6100*/  @P1 BRA `(.L_x_95) ;  /* 0x00000000000c1947 */ /* 0x000fec0003800000 */
[----:B------:R-:W-:Y:S04]  /*6110*/  SHF.L.U32 R3, R74, 0x1f, RZ ;  /* 0x0000001f4a037819 */ /* 0x000fe800000006ff */
[----:B------:R-:W1:Y:S02]  /*6120*/  SYNCS.PHASECHK.TRANS64.TRYWAIT P1, [UR36+0x20], R3 ;  /* 0x00002003ff0075a7 */ /* 0x000e640008021124 */
[----:B-1----:R-:W-:Y:S05]  /*6130*/  @!P1 BRA `(.L_x_96) ;  /* 0x0000002800589947 */ /* 0x002fea0003800000 */
.L_x_95:
[----:B------:R-:W-:Y:S05]  /*6140*/  BSYNC B0 ;  /* 0x0000000000007941 */ /* 0x000fea0003800000 */
.L_x_94:
[----:B------:R-:W-:Y:S01]  /*6150*/  ISETP.NE.AND P1, PT, R91, RZ, PT ;  /* 0x000000ff5b00720c */ /* 0x000fe20003f25270 */
[----:B------:R-:W-:Y:S11]  /*6160*/  HFMA2 R88, -RZ, RZ, 0, 5.9604644775390625e-08 ;  /* 0x00000001ff587431 */ /* 0x000ff600000001ff */
[----:B------:R-:W-:Y:S01]  /*6170*/  @!UPT UIADD3 URZ, UPT, UPT, URZ, URZ, URZ ;  /* 0x000000fffffff290 */ /* 0x000fe2000fffe0ff */
[----:B------:R-:W-:Y:S05]  /*6180*/  @P1 WARPSYNC.ALL ;  /* 0x0000000000001948 */ /* 0x000fea0003800000 */
[----:B------:R3:W4:Y:S04]  /*6190*/  @P1 LDSM.16.M88.4 R48, [R5] ;  /* 0x000000000530183b */ /* 0x0007280000000200 */
[----:B------:R3:W1:Y:S04]  /*61a0*/  @P1 LDSM.16.M88.4 R52, [R4] ;  /* 0x000000000434183b */ /* 0x0006680000000200 */
[----:B------:R3:W1:Y:S04]  /*61b0*/  @P1 LDSM.16.M88.4 R40, [R89+UR36+0x400] ;  /* 0x000400245928183b */ /* 0x0006680008000200 */
[----:B------:R3:W1:Y:S02]  /*61c0*/  @P1 LDSM.16.M88.4 R44, [R82+0x400] ;  /* 0x00040000522c183b */ /* 0x0006640000000200 */
.L_x_93:
[----:B------:R-:W-:Y:S05]  /*61d0*/  BSYNC B1 ;  /* 0x0000000000017941 */ /* 0x000fea0003800000 */
.L_x_92:
[----:B-1----:R-:W-:Y:S04]  /*61e0*/  SHF.R.U32.HI R0, RZ, 0x15, R34 ;  /* 0x00000015ff007819 */ /* 0x002fe80000011622 */
[----:B------:R-:W-:Y:S01]  /*61f0*/  LOP3.LUT P1, RZ, R0, 0x3, R69, 0x48, !PT ;  /* 0x0000000300ff7812 */ /* 0x000fe20007824845 */
[----:B------:R-:W-:Y:S01]  /*6200*/  @!UPT UIADD3 URZ, UPT, UPT, URZ, URZ, URZ ;  /* 0x000000fffffff290 */ /* 0x000fe2000fffe0ff */
[----:B--2---:R-:W-:Y:S11]  /*6210*/  @P0 BRA `(.L_x_97) ;  /* 0x0000000000080947 */ /* 0x004ff60003800000 */
[----:B------:R-:W1:Y:S02]  /*6220*/  SYNCS.PHASECHK.TRANS64.TRYWAIT P0, [R86+URZ+0x90], R2 ;  /* 0x00009002560075a7 */ /* 0x000e6400080011ff */
[----:B-1----:R-:W-:Y:S05]  /*6230*/  @!P0 BRA `(.L_x_98) ;  /* 0x0000002800308947 */ /* 0x002fea0003800000 */
.L_x_97:
[----:B------:R-:W-:Y:S05]  /*6240*/  @!P1 BRA `(.L_x_99) ;  /* 0x0000000000409947 */ /* 0x000fea0003800000 */
[----:B------:R-:W3:Y:S01]  /*6250*/  LDCU.64 UR8, c[0x4][0x70] ;  /* 0x01000e00ff0877ac */ /* 0x000ee20008000a00 */
[----:B------:R-:W-:Y:S01]  /*6260*/  MOV R3, 0x0 ;  /* 0x0000000000037802 */ /* 0x000fe20000000f00 */
[----:B------:R-:W-:Y:S02]  /*6270*/  HFMA2 R12, -RZ, RZ, 0, 5.9604644775390625e-08 ;  /* 0x00000001ff0c7431 */ /* 0x000fe400000001ff */
[----:B------:R-:W-:Y:S02]  /*6280*/  IMAD.MOV.U32 R8, RZ, RZ, 0x192 ;  /* 0x00000192ff087424 */ /* 0x000fe400078e00ff */
[----:B------:R-:W-:Y:S01]  /*6290*/  IMAD.MOV.U32 R13, RZ, RZ, RZ ;  /* 0x000000ffff0d7224 */ /* 0x000fe200078e00ff */
[----:B------:R-:W2:Y:S01]  /*62a0*/  LDCU.64 UR6, c[0x4][0x78] ;  /* 0x01000f00ff0677ac */ /* 0x000ea20008000a00 */
[----:B-1----:R-:W1:Y:S01]  /*62b0*/  LDC.64 R2, c[0x4][R3] ;  /* 0x0100000003027b82 */ /* 0x002e620000000a00 */
[----:B------:R-:W5:Y:S01]  /*62c0*/  LDCU.64 UR4, c[0x4][0x10] ;  /* 0x01000200ff0477ac */ /* 0x000f620008000a00 */
[----:B---3--:R-:W-:Y:S01]  /*62d0*/  MOV R5, UR9 ;  /* 0x0000000900057c02 */ /* 0x008fe20008000f00 */
[----:B------:R-:W-:Y:S01]  /*62e0*/  IMAD.U32 R4, RZ, RZ, UR8 ;  /* 0x00000008ff047e24 */ /* 0x000fe2000f8e00ff */
[----:B--2---:R-:W-:Y:S01]  /*62f0*/  MOV R7, UR7 ;  /* 0x0000000700077c02 */ /* 0x004fe20008000f00 */
[----:B------:R-:W-:Y:S01]  /*6300*/  IMAD.U32 R6, RZ, RZ, UR6 ;  /* 0x00000006ff067e24 */ /* 0x000fe2000f8e00ff */
[----:B-----5:R-:W-:Y:S01]  /*6310*/  MOV R11, UR5 ;  /* 0x00000005000b7c02 */ /* 0x020fe20008000f00 */
[----:B------:R-:W-:Y:S02]  /*6320*/  IMAD.U32 R10, RZ, RZ, UR4 ;  /* 0x00000004ff0a7e24 */ /* 0x000fe4000f8e00ff */
[----:B------:R-:W-:Y:S07]  /*6330*/  LEPC R20, `(.L_x_99) ;  /* 0x000000001014794e */ /* 0x000fee0000000000 */
[----:B-1--4-:R-:W-:Y:S05]  /*6340*/  CALL.ABS.NOINC R2 ;  /* 0x0000000002007343 */ /* 0x012fea0003c00000 */
.L_x_99:
[----:B------:R-:W-:Y:S05]  /*6350*/  WARPSYNC.ALL ;  /* 0x0000000000007948 */ /* 0x000fea0003800000 */
[----:B------:R-:W-:Y:S01]  /*6360*/  R2UR UR4, R34 ;  /* 0x00000000220472ca */ /* 0x000fe200000e0000 */
[----:B------:R-:W-:Y:S01]  /*6370*/  BSSY.RECONVERGENT B0, `(.L_x_100) ;  /* 0x000003c000007945 */ /* 0x000fe20003800200 */
[----:B------:R-:W-:Y:S02]  /*6380*/  SHF.L.U32 R87, R76, 0x2, RZ ;  /* 0x000000024c577819 */ /* 0x000fe400000006ff */
[----:B------:R-:W-:Y:S02]  /*6390*/  ISETP.NE.AND P0, PT, R77, RZ, PT ;  /* 0x000000ff4d00720c */ /* 0x000fe40003f05270 */
[----:B------:R-:W-:Y:S04]  /*63a0*/  IADD3 R83, PT, PT, R83, R87, RZ ;  /* 0x0000005753537210 */ /* 0x000fe80007ffe0ff */
[----:B------:R-:W-:Y:S03]  /*63b0*/  IADD3 R85, PT, PT, R75, R83, RZ ;  /* 0x000000534b557210 */ /* 0x000fe60007ffe0ff */
[----:B---3--:R-:W2:Y:S02]  /*63c0*/  LDTM.16dp128bit.x8 R4, tmem[UR4] ;  /* 0x00000004000479ee */ /* 0x008ea40008180000 */
[C---:B--2---:R-:W-:Y:S01]  /*63d0*/  FMUL R0, R33.reuse, R4 ;  /* 0x0000000421007220 */ /* 0x044fe20000400000 */
[C---:B-1----:R-:W-:Y:S01]  /*63e0*/  FMUL R2, R33.reuse, R5 ;  /* 0x0000000521027220 */ /* 0x042fe20000400000 */
[C---:B------:R-:W-:Y:S01]  /*63f0*/  FMUL R3, R33.reuse, R6 ;  /* 0x0000000621037220 */ /* 0x040fe20000400000 */
[----:B------:R-:W-:Y:S01]  /*6400*/  FMUL R7, R33, R7 ;  /* 0x0000000721077220 */ /* 0x000fe20000400000 */
[----:B------:R-:W-:Y:S01]  /*6410*/  FFMA R36, R35, R40, R0 ;  /* 0x0000002823247223 */ /* 0x000fe20000000000 */
        /* <DEDUP_REMOVED lines=10> */
[----:B------:R1:W-:Y:S01]  /*64c0*/  STSM.16.M88.4 [R84+0x400], R36 ;  /* 0x0004002454007844 */ /* 0x0003e20000000200 */
[----:B------:R-:W-:Y:S01]  /*64d0*/  FMUL R9, R33, R13 ;  /* 0x0000000d21097220 */ /* 0x000fe20000400000 */
[----:B------:R-:W-:Y:S01]  /*64e0*/  FFMA R6, R35, R46, R6 ;  /* 0x0000002e23067223 */ /* 0x000fe20000000006 */
[----:B------:R-:W-:Y:S01]  /*64f0*/  FMUL R10, R33, R14 ;  /* 0x0000000e210a7220 */ /* 0x000fe20000400000 */
[----:B------:R-:W-:Y:S01]  /*6500*/  FFMA R7, R35, R47, R11 ;  /* 0x0000002f23077223 */ /* 0x000fe2000000000b */
[----:B------:R-:W-:Y:S01]  /*6510*/  FMUL R15, R33, R15 ;  /* 0x0000000f210f7220 */ /* 0x000fe20000400000 */
[----:B----4-:R-:W-:Y:S01]  /*6520*/  FFMA R8, R35, R48, R8 ;  /* 0x0000003023087223 */ /* 0x010fe20000000008 */
        /* <DEDUP_REMOVED lines=8> */
[C---:B------:R-:W-:Y:S01]  /*65b0*/  FFMA R12, R35.reuse, R52, R12 ;  /* 0x00000034230c7223 */ /* 0x040fe2000000000c */
[C---:B------:R-:W-:Y:S01]  /*65c0*/  FFMA R13, R35.reuse, R53, R13 ;  /* 0x00000035230d7223 */ /* 0x040fe2000000000d */
[C---:B------:R-:W-:Y:S01]  /*65d0*/  FFMA R14, R35.reuse, R54, R14 ;  /* 0x00000036230e7223 */ /* 0x040fe2000000000e */
[----:B------:R1:W-:Y:S01]  /*65e0*/  STSM.16.M88.4 [R83], R8 ;  /* 0x0000000853007844 */ /* 0x0003e20000000200 */
[----:B------:R-:W-:Y:S05]  /*65f0*/  FFMA R15, R35, R55, R19 ;  /* 0x00000037230f7223 */ /* 0x000fea0000000013 */
[----:B------:R1:W-:Y:S01]  /*6600*/  STSM.16.M88.4 [R85], R12 ;  /* 0x0000000c55007844 */ /* 0x0003e20000000200 */
[----:B------:R-:W-:Y:S01]  /*6610*/  @!PT LDS RZ, [RZ] ;  /* 0x00000000fffff984 */ /* 0x000fe20000000800 */
[----:B------:R-:W-:Y:S01]  /*6620*/  @!PT LDS RZ, [RZ] ;  /* 0x00000000fffff984 */ /* 0x000fe20000000800 */
[----:B------:R-:W-:Y:S01]  /*6630*/  @!PT LDS RZ, [RZ] ;  /* 0x00000000fffff984 */ /* 0x000fe20000000800 */
[----:B------:R-:W-:Y:S01]  /*6640*/  @!PT LDS RZ, [RZ] ;  /* 0x00000000fffff984 */ /* 0x000fe20000000800 */
[----:B------:R2:W-:Y:S06]  /*6650*/  MEMBAR.ALL.CTA ;  /* 0x0000000000007992 */ /* 0x0005ec0000008000 */
[----:B--2---:R-:W2:Y:S02]  /*6660*/  FENCE.VIEW.ASYNC.S ;  /* 0x00000000000073c6 */ /* 0x004ea40000000000 */
[----:B--2---:R-:W-:Y:S06]  /*6670*/  BAR.SYNC.DEFER_BLOCKING 0x1, 0x80 ;  /* 0x0042000000007b1d */ /* 0x004fec0000010000 */
[----:B------:R-:W-:Y:S05]  /*6680*/  @P0 BRA `(.L_x_101) ;  /* 0x0000000000280947 */ /* 0x000fea0003800000 */
[----:B------:R-:W-:Y:S01]  /*6690*/  UIADD3 UR4, UPT, UPT, UR36, 0x400, URZ ;  /* 0x0000040024047890 */ /* 0x000fe2000fffe0ff */
[----:B------:R-:W-:Y:S05]  /*66a0*/  UMOV UR43, UR52 ;  /* 0x00000034002b7c82 */ /* 0x000fea0008000000 */
[----:B------:R-:W-:Y:S01]  /*66b0*/  MOV R70, UR4 ;  /* 0x0000000400467c02 */ /* 0x000fe20008000f00 */
[----:B------:R-:W-:Y:S03]  /*66c0*/  UIADD3 UR4, UP0, UPT, UR50, 0x680, URZ ;  /* 0x0000068032047890 */ /* 0x000fe6000ff1e0ff */
[----:B------:R-:W-:Y:S01]  /*66d0*/  R2UR UR40, R70 ;  /* 0x00000000462872ca */ /* 0x000fe200000e0000 */
[----:B------:R-:W-:Y:S11]  /*66e0*/  UIADD3.X UR5, UPT, UPT, URZ, UR51, URZ, UP0, !UPT ;  /* 0x00000033ff057290 */ /* 0x000ff600087fe4ff */
[----:B------:R-:W-:Y:S01]  /*66f0*/  @!UPT UIADD3 URZ, UPT, UPT, URZ, URZ, URZ ;  /* 0x000000fffffff290 */ /* 0x000fe2000fffe0ff */
[----:B------:R2:W-:Y:S01]  /*6700*/  UTMASTG.3D [UR40], [UR4] ;  /* 0x00000028040073b5 */ /* 0x0005e20008010000 */
[----:B------:R0:W-:Y:S01]  /*6710*/  UTMACMDFLUSH ;  /* 0x00000000000079b7 */ /* 0x0001e20000000000 */
[----:B--2---:R-:W-:Y:S04]  /*6720*/  DEPBAR.LE SB0, 0x1 ;  /* 0x000080400000791a */ /* 0x004fe80000000000 */
.L_x_101:
[----:B------:R-:W-:Y:S05]  /*6730*/  BSYNC.RECONVERGENT B0 ;  /* 0x0000000000007941 */ /* 0x000fea0003800200 */
.L_x_100:
[----:B------:R-:W-:Y:S01]  /*6740*/  BAR.SYNC.DEFER_BLOCKING 0x1, 0x80 ;  /* 0x0042000000007b1d */ /* 0x000fe20000010000 */
[----:B------:R-:W-:Y:S01]  /*6750*/  ISETP.NE.AND P1, PT, R81, RZ, PT ;  /* 0x000000ff5100720c */ /* 0x000fe20003f25270 */
[----:B------:R-:W-:Y:S01]  /*6760*/  UISETP.NE.AND UP0, UPT, UR39, URZ, UPT ;  /* 0x000000ff2700728c */ /* 0x000fe2000bf05270 */
[----:B------:R-:W-:Y:S11]  /*6770*/  LEA R2, R88, UR36, 0x3 ;  /* 0x0000002458027c11 */ /* 0x000ff6000f8e18ff */
[----:B------:R-:W-:Y:S01]  /*6780*/  @P1 SHF.L.U32 R3, R74, 0x1f, RZ ;  /* 0x0000001f4a031819 */ /* 0x000fe200000006ff */
[----:B------:R-:W-:Y:S06]  /*6790*/  BRA.U !UP0, `(.L_x_102) ;  /* 0x0000000108247547 */ /* 0x000fec000b800000 */
[----:B-1----:R-:W-:Y:S01]  /*67a0*/  IMAD.U32 R4, RZ, RZ, UR37 ;  /* 0x00000025ff047e24 */ /* 0x002fe2000f8e00ff */
[----:B------:R-:W-:Y:S01]  /*67b0*/  MOV R0, UR45 ;  /* 0x0000002d00007c02 */ /* 0x000fe20008000f00 */
[----:B------:R-:W-:Y:S03]  /*67c0*/  UIADD3 UR4, UPT, UPT, UR37, 0x1, URZ ;  /* 0x0000000125047890 */ /* 0x000fe6000fffe0ff */
[----:B------:R-:W-:Y:S01]  /*67d0*/  @P1 LEA R4, R4, UR36, 0x3 ;  /* 0x0000002404041c11 */ /* 0x000fe2000f8e18ff */
[----:B------:R-:W-:Y:S04]  /*67e0*/  UISETP.NE.AND UP0, UPT, UR4, 0x4, UPT ;  /* 0x000000040400788c */ /* 0x000fe8000bf05270 */
[----:B------:R-:W-:Y:S01]  /*67f0*/  @P1 VIADD R4, R4, 0x40 ;  /* 0x0000004004041836 */ /* 0x000fe20000000000 */
[----:B------:R-:W-:Y:S04]  /*6800*/  USEL UR37, UR4, URZ, UP0 ;  /* 0x000000ff04257287 */ /* 0x000fe80008000000 */
[----:B------:R-:W-:Y:S04]  /*6810*/  @P1 PRMT R0, R0, 0x654, R4 ;  /* 0x0000065400001816 */ /* 0x000fe80000000004 */
[----:B------:R2:W-:Y:S04]  /*6820*/  @P1 SYNCS.ARRIVE.TRANS64.RED.A1T0 RZ, [R0+URZ], RZ ;  /* 0x000000ff00ff19a7 */ /* 0x0005e800081004ff */
.L_x_102:
[----:B------:R-:W3:Y:S01]  /*6830*/  @P1 SYNCS.PHASECHK.TRANS64.TRYWAIT P0, [R2+URZ+0x20], R3 ;  /* 0x00002003020015a7 */ /* 0x000ee200080011ff */
[----:B------:R-:W-:Y:S01]  /*6840*/  BSSY B1, `(.L_x_103) ;  /* 0x0000017000017945 */ /* 0x000fe20003800000 */
[----:B---3--:R-:W-:Y:S03]  /*6850*/  @P1 SEL R90, RZ, 0x1, !P0 ;  /* 0x00000001ff5a1807 */ /* 0x008fe60004000000 */
[----:B------:R-:W-:Y:S05]  /*6860*/  @!P1 BRA `(.L_x_104) ;  /* 0x0000000000509947 */ /* 0x000fea0003800000 */
[----:B------:R-:W-:Y:S01]  /*6870*/  ISETP.NE.AND P1, PT, R91, RZ, PT ;  /* 0x000000ff5b00720c */ /* 0x000fe20003f25270 */
[----:B------:R-:W-:Y:S01]  /*6880*/  BSSY B0, `(.L_x_105) ;  /* 0x000000a000007945 */ /* 0x000fe20003800000 */
[----:B------:R-:W-:Y:S11]  /*6890*/  ISETP.NE.AND P0, PT, R90, RZ, PT ;  /* 0x000000ff5a00720c */ /* 0x000ff60003f05270 */
[----:B-1----:R-:W-:Y:S04]  /*68a0*/  @P1 IMAD R5, R88, 0x2000, R89 ;  /* 0x0000200058051824 */ /* 0x002fe800078e0259 */
[----:B------:R-:W-:Y:S05]  /*68b0*/  @P1 VIADD R4, R5, UR36 ;  /* 0x0000002405041c36 */ /* 0x000fea0008000000 */
[----:B------:R-:W-:Y:S01]  /*68c0*/  @P1 IADD3 R3, PT, PT, R87, R4, RZ ;  /* 0x0000000457031210 */ /* 0x000fe20007ffe0ff */
[----:B------:R-:W-:Y:S01]  /*68d0*/  @P1 IMAD.IADD R4, R75, 0x1, R4 ;  /* 0x000000014b041824 */ /* 0x000fe200078e0204 */
[----:B------:R-:W-:Y:S06]  /*68e0*/  @P0 BRA `(.L_x_106) ;  /* 0x00000000000c0947 */ /* 0x000fec0003800000 */
[----:B--2---:R-:W-:Y:S04]  /*68f0*/  SHF.L.U32 R0, R74, 0x1f, RZ ;  /* 0x0000001f4a007819 */ /* 0x004fe800000006ff */
[----:B------:R-:W1:Y:S02]  /*6900*/  SYNCS.PHASECHK.TRANS64.TRYWAIT P0, [R2+URZ+0x20], R0 ;  /* 0x00002000020075a7 */ /* 0x000e6400080011ff */
[----:B-1----:R-:W-:Y:S05]  /*6910*/  @!P0 BRA `(.L_x_107) ;  /* 0x00000020008c8947 */ /* 0x002fea0003800000 */
.L_x_106:
[----:B------:R-:W-:Y:S05]  /*6920*/  BSYNC B0 ;  /* 0x0000000000007941 */ /* 0x000fea0003800000 */
.L_x_105:
[----:B------:R-:W-:Y:S02]  /*6930*/  ISETP.NE.AND P0, PT, R91, RZ, PT ;  /* 0x000000ff5b00720c */ /* 0x000fe40003f05270 */
[----:B------:R-:W-:Y:S11]  /*6940*/  IADD3 R88, PT, PT, R88, 0x1, RZ ;  /* 0x0000000158587810 */ /* 0x000ff60007ffe0ff */
[----:B-12---:R-:W-:Y:S01]  /*6950*/  @P0 IMAD.IADD R0, R75, 0x1, R3 ;  /* 0x000000014b000824 */ /* 0x006fe200078e0203 */
[----:B------:R-:W-:Y:S05]  /*6960*/  @P0 WARPSYNC.ALL ;  /* 0x0000000000000948 */ /* 0x000fea0003800000 */
[----:B------:R3:W4:Y:S04]  /*6970*/  @P0 LDSM.16.M88.4 R40, [R5+UR36+0x400] ;  /* 0x000400240528083b */ /* 0x0007280008000200 */
[----:B------:R3:W1:Y:S04]  /*6980*/  @P0 LDSM.16.M88.4 R44, [R4+0x400] ;  /* 0x00040000042c083b */ /* 0x0006680000000200 */
[----:B------:R3:W2:Y:S04]  /*6990*/  @P0 LDSM.16.M88.4 R48, [R3+0x400] ;  /* 0x000400000330083b */ /* 0x0006a80000000200 */
[----:B------:R3:W1:Y:S02]  /*69a0*/  @P0 LDSM.16.M88.4 R52, [R0+0x400] ;  /* 0x000400000034083b */ /* 0x0006640000000200 */
.L_x_104:
[----:B------:R-:W-:Y:S05]  /*69b0*/  BSYNC B1 ;  /* 0x0000000000017941 */ /* 0x000fea0003800000 */
.L_x_103:
[----:B--23--:R-:W-:Y:S05]  /*69c0*/  VIADD R0, R34, 0x20 ;  /* 0x0000002022007836 */ /* 0x00cfea0000000000 */
[----:B------:R-:W-:Y:S04]  /*69d0*/  SHF.R.U32.HI R0, RZ, 0x15, R0 ;  /* 0x00000015ff007819 */ /* 0x000fe80000011600 */
[----:B------:R-:W-:Y:S11]  /*69e0*/  LOP3.LUT P0, RZ, R0, 0x3, R69, 0x48, !PT ;  /* 0x0000000300ff7812 */ /* 0x000ff60007804845 */
[----:B------:R-:W-:Y:S02]  /*69f0*/  @!UPT UIADD3 URZ, UPT, UPT, URZ, URZ, URZ ;  /* 0x000000fffffff290 */ /* 0x000fe4000fffe0ff */
[----:B------:R-:W-:Y:S05]  /*6a00*/  @!P0 BRA `(.L_x_108) ;  /* 0x0000000000408947 */ /* 0x000fea0003800000 */
[----:B------:R-:W2:Y:S01]  /*6a10*/  LDCU.64 UR8, c[0x4][0x70] ;  /* 0x01000e00ff0877ac */ /* 0x000ea20008000a00 */
[----:B------:R-:W-:Y:S01]  /*6a20*/  MOV R3, 0x0 ;  /* 0x0000000000037802 */ /* 0x000fe20000000f00 */
[----:B-1----:R-:W-:Y:S02]  /*6a30*/  HFMA2 R12, -RZ, RZ, 0, 5.9604644775390625e-08 ;  /* 0x00000001ff0c7431 */ /* 0x002fe400000001ff */
[----:B------:R-:W-:Y:S02]  /*6a40*/  IMAD.MOV.U32 R8, RZ, RZ, 0x192 ;  /* 0x00000192ff087424 */ /* 0x000fe400078e00ff */
[----:B------:R-:W-:Y:S01]  /*6a50*/  IMAD.MOV.U32 R13, RZ, RZ, RZ ;  /* 0x000000ffff0d7224 */ /* 0x000fe200078e00ff */
[----:B------:R-:W1:Y:S01]  /*6a60*/  LDCU.64 UR6, c[0x4][0x78] ;  /* 0x01000f00ff0677ac */ /* 0x000e620008000a00 */
[----:B------:R-:W3:Y:S01]  /*6a70*/  LDC.64 R2, c[0x4][R3] ;  /* 0x0100000003027b82 */ /* 0x000ee20000000a00 */
[----:B------:R-:W5:Y:S01]  /*6a80*/  LDCU.64 UR4, c[0x4][0x10] ;  /* 0x01000200ff0477ac */ /* 0x000f620008000a00 */
[----:B--2---:R-:W-:Y:S01]  /*6a90*/  MOV R5, UR9 ;  /* 0x0000000900057c02 */ /* 0x004fe20008000f00 */
[----:B------:R-:W-:Y:S01]  /*6aa0*/  IMAD.U32 R4, RZ, RZ, UR8 ;  /* 0x00000008ff047e24 */ /* 0x000fe2000f8e00ff */
[----:B-1----:R-:W-:Y:S01]  /*6ab0*/  MOV R7, UR7 ;  /* 0x0000000700077c02 */ /* 0x002fe20008000f00 */
[----:B------:R-:W-:Y:S01]  /*6ac0*/  IMAD.U32 R6, RZ, RZ, UR6 ;  /* 0x00000006ff067e24 */ /* 0x000fe2000f8e00ff */
[----:B-----5:R-:W-:Y:S01]  /*6ad0*/  MOV R11, UR5 ;  /* 0x00000005000b7c02 */ /* 0x020fe20008000f00 */
[----:B------:R-:W-:Y:S02]  /*6ae0*/  IMAD.U32 R10, RZ, RZ, UR4 ;  /* 0x00000004ff0a7e24 */ /* 0x000fe4000f8e00ff */
[----:B------:R-:W-:Y:S07]  /*6af0*/  LEPC R20, `(.L_x_108) ;  /* 0x000000001014794e */ /* 0x000fee0000000000 */
[----:B---34-:R-:W-:Y:S05]  /*6b00*/  CALL.ABS.NOINC R2 ;  /* 0x0000000002007343 */ /* 0x018fea0003c00000 */
.L_x_108:
[----:B------:R-:W-:Y:S05]  /*6b10*/  WARPSYNC.ALL ;  /* 0x0000000000007948 */ /* 0x000fea0003800000 */
[----:B------:R-:W-:Y:S01]  /*6b20*/  R2UR UR4, R34 ;  /* 0x00000000220472ca */ /* 0x000fe200000e0000 */
[----:B------:R-:W-:Y:S01]  /*6b30*/  BSSY.RECONVERGENT B0, `(.L_x_109) ;  /* 0x0000040000007945 */ /* 0x000fe20003800200 */
[----:B------:R-:W-:Y:S02]  /*6b40*/  ISETP.NE.AND P6, PT, R81, RZ, PT ;  /* 0x000000ff5100720c */ /* 0x000fe40003fc5270 */
[----:B------:R-:W-:Y:S02]  /*6b50*/  ISETP.NE.AND P0, PT, R77, RZ, PT ;  /* 0x000000ff4d00720c */ /* 0x000fe40003f05270 */
[----:B------:R-:W-:Y:S07]  /*6b60*/  MOV R20, UR37 ;  /* 0x0000002500147c02 */ /* 0x000fee0008000f00 */
[----:B-1----:R-:W1:Y:S02]  /*6b70*/  LDTM.16dp128bit.x8 R4, tmem[UR4+0x20] ;  /* 0x00002004000479ee */ /* 0x002e640008180000 */
[----:B------:R-:W-:Y:S01]  /*6b80*/  @P6 LEA R20, R20, UR36, 0x3 ;  /* 0x0000002414146c11 */ /* 0x000fe2000f8e18ff */
[C---:B-1----:R-:W-:Y:S01]  /*6b90*/  FMUL R0, R33.reuse, R4 ;  /* 0x0000000421007220 */ /* 0x042fe20000400000 */
[C---:B------:R-:W-:Y:S01]  /*6ba0*/  FMUL R2, R33.reuse, R5 ;  /* 0x0000000521027220 */ /* 0x040fe20000400000 */
[C---:B------:R-:W-:Y:S01]  /*6bb0*/  FMUL R3, R33.reuse, R6 ;  /* 0x0000000621037220 */ /* 0x040fe20000400000 */
[----:B------:R-:W-:Y:S01]  /*6bc0*/  FMUL R7, R33, R7 ;  /* 0x0000000721077220 */ /* 0x000fe20000400000 */
[----:B----4-:R-:W-:Y:S01]  /*6bd0*/  FFMA R36, R35, R40, R0 ;  /* 0x0000002823247223 */ /* 0x010fe20000000000 */
        /* <DEDUP_REMOVED lines=28> */
[----:B------:R1:W-:Y:S01]  /*6da0*/  STSM.16.M88.4 [R83+0x2000], R8 ;  /* 0x0020000853007844 */ /* 0x0003e20000000200 */
[----:B------:R-:W-:Y:S01]  /*6db0*/  FFMA R15, R35, R55, R19 ;  /* 0x00000037230f7223 */ /* 0x000fe20000000013 */
[----:B------:R-:W-:Y:S02]  /*6dc0*/  MOV R16, UR45 ;  /* 0x0000002d00107c02 */ /* 0x000fe40008000f00 */
[----:B------:R-:W-:Y:S02]  /*6dd0*/  @P6 IADD3 R17, PT, PT, R20, 0x40, RZ ;  /* 0x0000004014116810 */ /* 0x000fe40007ffe0ff */
[----:B------:R1:W-:Y:S01]  /*6de0*/  STSM.16.M88.4 [R85+0x2000], R12 ;  /* 0x0020000c55007844 */ /* 0x0003e20000000200 */
[----:B------:R-:W-:Y:S02]  /*6df0*/  LEA R0, R88, UR36, 0x3 ;  /* 0x0000002458007c11 */ /* 0x000fe4000f8e18ff */
[----:B------:R-:W-:Y:S01]  /*6e00*/  @P6 PRMT R16, R16, 0x654, R17 ;  /* 0x0000065410106816 */ /* 0x000fe20000000011 */
[----:B------:R-:W-:Y:S01]  /*6e10*/  @!PT LDS RZ, [RZ] ;  /* 0x00000000fffff984 */ /* 0x000fe20000000800 */
[----:B------:R-:W-:Y:S01]  /*6e20*/  @!PT LDS RZ, [RZ] ;  /* 0x00000000fffff984 */ /* 0x000fe20000000800 */
[----:B------:R-:W-:Y:S01]  /*6e30*/  @!PT LDS RZ, [RZ] ;  /* 0x00000000fffff984 */ /* 0x000fe20000000800 */
[----:B------:R-:W-:Y:S01]  /*6e40*/  @!PT LDS RZ, [RZ] ;  /* 0x00000000fffff984 */ /* 0x000fe20000000800 */
[----:B------:R2:W-:Y:S06]  /*6e50*/  MEMBAR.ALL.CTA ;  /* 0x0000000000007992 */ /* 0x0005ec0000008000 */
[----:B--2---:R-:W2:Y:S01]  /*6e60*/  FENCE.VIEW.ASYNC.S ;  /* 0x00000000000073c6 */ /* 0x004ea20000000000 */
[----:B------:R-:W-:Y:S01]  /*6e70*/  @P6 SHF.L.U32 R2, R74, 0x1f, RZ ;  /* 0x0000001f4a026819 */ /* 0x000fe200000006ff */
[----:B--2---:R-:W-:Y:S06]  /*6e80*/  BAR.SYNC.DEFER_BLOCKING 0x1, 0x80 ;  /* 0x0042000000007b1d */ /* 0x004fec0000010000 */
[----:B------:R-:W-:Y:S05]  /*6e90*/  @P0 BRA `(.L_x_110) ;  /* 0x0000000000240947 */ /* 0x000fea0003800000 */
[----:B------:R-:W-:Y:S02]  /*6ea0*/  UIADD3 UR4, UP0, UPT, UR50, 0x680, URZ ;  /* 0x0000068032047890 */ /* 0x000fe4000ff1e0ff */
[----:B------:R-:W-:Y:S02]  /*6eb0*/  UIADD3 UR9, UPT, UPT, UR41, 0x20, URZ ;  /* 0x0000002029097890 */ /* 0x000fe4000fffe0ff */
[----:B------:R-:W-:Y:S02]  /*6ec0*/  UIADD3 UR8, UPT, UPT, UR36, 0x2400, URZ ;  /* 0x0000240024087890 */ /* 0x000fe4000fffe0ff */
[----:B------:R-:W-:Y:S01]  /*6ed0*/  UIADD3.X UR5, UPT, UPT, URZ, UR51, URZ, UP0, !UPT ;  /* 0x00000033ff057290 */ /* 0x000fe200087fe4ff */
[----:B------:R-:W-:Y:S01]  /*6ee0*/  UMOV UR10, UR42 ;  /* 0x0000002a000a7c82 */ /* 0x000fe20008000000 */
[----:B------:R-:W-:Y:S07]  /*6ef0*/  UMOV UR11, UR52 ;  /* 0x00000034000b7c82 */ /* 0x000fee0008000000 */
[----:B------:R2:W-:Y:S01]  /*6f00*/  UTMASTG.3D [UR8], [UR4] ;  /* 0x00000008040073b5 */ /* 0x0005e20008010000 */
[----:B------:R0:W-:Y:S01]  /*6f10*/  UTMACMDFLUSH ;  /* 0x00000000000079b7 */ /* 0x0001e20000000000 */
[----:B--2---:R-:W-:Y:S04]  /*6f20*/  DEPBAR.LE SB0, 0x1 ;  /* 0x000080400000791a */ /* 0x004fe80000000000 */
.L_x_110:
[----:B------:R-:W-:Y:S05]  /*6f30*/  BSYNC.RECONVERGENT B0 ;  /* 0x0000000000007941 */ /* 0x000fea0003800200 */
.L_x_109:
[----:B------:R-:W-:Y:S01]  /*6f40*/  BAR.SYNC.DEFER_BLOCKING 0x1, 0x80 ;  /* 0x0042000000007b1d */ /* 0x000fe20000010000 */
[----:B------:R-:W-:Y:S04]  /*6f50*/  UIADD3 UR4, UPT, UPT, UR37, 0x1, URZ ;  /* 0x0000000125047890 */ /* 0x000fe8000fffe0ff */
[----:B------:R-:W-:Y:S04]  /*6f60*/  UISETP.NE.AND UP0, UPT, UR4, 0x4, UPT ;  /* 0x000000040400788c */ /* 0x000fe8000bf05270 */
[----:B------:R-:W-:Y:S01]  /*6f70*/  USEL UR38, UR4, URZ, UP0 ;  /* 0x000000ff04267287 */ /* 0x000fe20008000000 */
[----:B------:R2:W-:Y:S01]  /*6f80*/  @P6 SYNCS.ARRIVE.TRANS64.RED.A1T0 RZ, [R16+URZ], RZ ;  /* 0x000000ff10ff69a7 */ /* 0x0005e200081004ff */
[----:B------:R-:W-:Y:S01]  /*6f90*/  BSSY B1, `(.L_x_111) ;  /* 0x0000018000017945 */ /* 0x000fe20003800000 */
[----:B------:R-:W3:Y:S02]  /*6fa0*/  @P6 SYNCS.PHASECHK.TRANS64.TRYWAIT P0, [R0+URZ+0x20], R2 ;  /* 0x00002002000065a7 */ /* 0x000ee400080011ff */
[----:B---3--:R-:W-:Y:S01]  /*6fb0*/  @P6 SEL R90, RZ, 0x1, !P0 ;  /* 0x00000001ff5a6807 */ /* 0x008fe20004000000 */
[----:B--2---:R-:W-:Y:S06]  /*6fc0*/  @!P6 BRA `(.L_x_112) ;  /* 0x000000000050e947 */ /* 0x004fec0003800000 */
        /* <DEDUP_REMOVED lines=8> */
[----:B------:R-:W-:Y:S04]  /*7050*/  SHF.L.U32 R5, R74, 0x1f, RZ ;  /* 0x0000001f4a057819 */ /* 0x000fe800000006ff */
[----:B------:R-:W1:Y:S02]  /*7060*/  SYNCS.PHASECHK.TRANS64.TRYWAIT P0, [R0+URZ+0x20], R5 ;  /* 0x00002005000075a7 */ /* 0x000e6400080011ff */
[----:B-1----:R-:W-:Y:S05]  /*7070*/  @!P0 BRA `(.L_x_115) ;  /* 0x0000001800c88947 */ /* 0x002fea0003800000 */
.L_x_114:
[----:B------:R-:W-:Y:S05]  /*7080*/  BSYNC B0 ;  /* 0x0000000000007941 */ /* 0x000fea0003800000 */
.L_x_113:
[----:B------:R-:W-:Y:S02]  /*7090*/  ISETP.NE.AND P0, PT, R91, RZ, PT ;  /* 0x000000ff5b00720c */ /* 0x000fe40003f05270 */
[----:B------:R-:W-:Y:S11]  /*70a0*/  IADD3 R88, PT, PT, R88, 0x1, RZ ;  /* 0x0000000158587810 */ /* 0x000ff60007ffe0ff */
[----:B-1----:R-:W-:Y:S01]  /*70b0*/  @P0 IMAD.IADD R0, R75, 0x1, R2 ;  /* 0x000000014b000824 */ /* 0x002fe200078e0202 */
[----:B------:R-:W-:Y:S05]  /*70c0*/  @P0 WARPSYNC.ALL ;  /* 0x0000000000000948 */ /* 0x000fea0003800000 */
[----:B------:R2:W3:Y:S04]  /*70d0*/  @P0 LDSM.16.M88.4 R40, [R4+UR36+0x400] ;  /* 0x000400240428083b */ /* 0x0004e80008000200 */
[----:B------:R2:W4:Y:S04]  /*70e0*/  @P0 LDSM.16.M88.4 R44, [R3+0x400] ;  /* 0x00040000032c083b */ /* 0x0005280000000200 */
[----:B------:R2:W1:Y:S04]  /*70f0*/  @P0 LDSM.16.M88.4 R48, [R2+0x400] ;  /* 0x000400000230083b */ /* 0x0004680000000200 */
[----:B------:R2:W1:Y:S02]  /*7100*/  @P0 LDSM.16.M88.4 R52, [R0+0x400] ;  /* 0x000400000034083b */ /* 0x0004640000000200 */
.L_x_112:
[----:B------:R-:W-:Y:S05]  /*7110*/  BSYNC B1 ;  /* 0x0000000000017941 */ /* 0x000fea0003800000 */
.L_x_111:
[----:B--2---:R-:W-:Y:S05]  /*7120*/  VIADD R0, R34, 0x40 ;  /* 0x0000004022007836 */ /* 0x004fea0000000000 */
        /* <DEDUP_REMOVED lines=20> */
.L_x_116:
        /* <DEDUP_REMOVED lines=12> */
[----:B---3--:R-:W-:Y:S01]  /*7330*/  FFMA R36, R35, R40, R0 ;  /* 0x0000002823247223 */ /* 0x008fe20000000000 */
[----:B------:R-:W-:Y:S01]  /*7340*/  FMUL R4, R33, R8 ;  /* 0x0000000821047220 */ /* 0x000fe20000400000 */
[----:B------:R-:W-:Y:S01]  /*7350*/  FFMA R37, R35, R41, R2 ;  /* 0x0000002923257223 */ /* 0x000fe20000000002 */
        /* <DEDUP_REMOVED lines=51> */
.L_x_118:
[----:B------:R-:W-:Y:S05]  /*7690*/  BSYNC.RECONVERGENT B0 ;  /* 0x0000000000007941 */ /* 0x000fea0003800200 */
.L_x_117:
        /* <DEDUP_REMOVED lines=12> */
[----:B------:R-:W-:Y:S04]  /*7760*/  @P1 IMAD R88, R88, 0x2000, R89 ;  /* 0x0000200058581824 */ /* 0x000fe800078e0259 */
[----:B------:R-:W-:Y:S05]  /*7770*/  @P1 VIADD R3, R88, UR36 ;  /* 0x0000002458031c36 */ /* 0x000fea0008000000 */
[----:B------:R-:W-:Y:S01]  /*7780*/  @P1 IADD3 R87, PT, PT, R87, R3, RZ ;  /* 0x0000000357571210 */ /* 0x000fe20007ffe0ff */
[----:B------:R-:W-:Y:S01]  /*7790*/  @P1 IMAD.IADD R3, R75, 0x1, R3 ;  /* 0x000000014b031824 */ /* 0x000fe200078e0203 */
[----:B------:R-:W-:Y:S06]  /*77a0*/  @P0 BRA `(.L_x_122) ;  /* 0x00000000000c0947 */ /* 0x000fec0003800000 */
[----:B------:R-:W-:Y:S04]  /*77b0*/  SHF.L.U32 R0, R74, 0x1f, RZ ;  /* 0x0000001f4a007819 */ /* 0x000fe800000006ff */
[----:B------:R-:W2:Y:S02]  /*77c0*/  SYNCS.PHASECHK.TRANS64.TRYWAIT P0, [R2+URZ+0x20], R0 ;  /* 0x00002000020075a7 */ /* 0x000ea400080011ff */
[----:B--2---:R-:W-:Y:S05]  /*77d0*/  @!P0 BRA `(.L_x_123) ;  /* 0x0000001400048947 */ /* 0x004fea0003800000 */
.L_x_122:
[----:B------:R-:W-:Y:S05]  /*77e0*/  BSYNC B0 ;  /* 0x0000000000007941 */ /* 0x000fea0003800000 */
.L_x_121:
[----:B------:R-:W-:Y:S11]  /*77f0*/  ISETP.NE.AND P0, PT, R91, RZ, PT ;  /* 0x000000ff5b00720c */ /* 0x000ff60003f05270 */
[----:B------:R-:W-:Y:S02]  /*7800*/  @!UPT UIADD3 URZ, UPT, UPT, URZ, URZ, URZ ;  /* 0x000000fffffff290 */ /* 0x000fe4000fffe0ff */
[----:B--2---:R-:W-:Y:S01]  /*7810*/  @P0 IADD3 R0, PT, PT, R75, R87, RZ ;  /* 0x000000574b000210 */ /* 0x004fe20007ffe0ff */
[----:B------:R-:W-:Y:S05]  /*7820*/  @P0 WARPSYNC.ALL ;  /* 0x0000000000000948 */ /* 0x000fea0003800000 */
[----:B------:R2:W3:Y:S04]  /*7830*/  @P0 LDSM.16.M88.4 R40, [R88+UR36+0x400] ;  /* 0x000400245828083b */ /* 0x0004e80008000200 */
[----:B------:R2:W4:Y:S04]  /*7840*/  @P0 LDSM.16.M88.4 R44, [R3+0x400] ;  /* 0x00040000032c083b */ /* 0x0005280000000200 */
[----:B------:R2:W1:Y:S04]  /*7850*/  @P0 LDSM.16.M88.4 R48, [R87+0x400] ;  /* 0x000400005730083b */ /* 0x0004680000000200 */
[----:B------:R2:W1:Y:S02]  /*7860*/  @P0 LDSM.16.M88.4 R52, [R0+0x400] ;  /* 0x000400000034083b */ /* 0x0004640000000200 */
.L_x_120:
[----:B------:R-:W-:Y:S05]  /*7870*/  BSYNC B1 ;  /* 0x0000000000017941 */ /* 0x000fea0003800000 */
.L_x_119:
        /* <DEDUP_REMOVED lines=21> */
.L_x_124:
[----:B------:R-:W-:Y:S01]  /*79d0*/  ISETP.NE.AND P0, PT, R77, RZ, PT ;  /* 0x000000ff4d00720c */ /* 0x000fe20003f05270 */
[----:B------:R-:W-:Y:S05]  /*79e0*/  WARPSYNC.ALL ;  /* 0x0000000000007948 */ /* 0x000fea0003800000 */
[----:B------:R-:W-:Y:S01]  /*79f0*/  R2UR UR4, R34 ;  /* 0x00000000220472ca */ /* 0x000fe200000e0000 */
[----:B------:R-:W-:Y:S11]  /*7a00*/  BSSY.RECONVERGENT B0, `(.L_x_125) ;  /* 0x000003e000007945 */ /* 0x000ff60003800200 */
[----:B------:R-:W-:Y:S01]  /*7a10*/  @!UPT UIADD3 URZ, UPT, UPT, URZ, URZ, URZ ;  /* 0x000000fffffff290 */ /* 0x000fe2000fffe0ff */
[----:B-1----:R-:W1:Y:S01]  /*7a20*/  LDTM.16dp128bit.x8 R4, tmem[UR4+0x60] ;  /* 0x00006004000479ee */ /* 0x002e620008180000 */
[----:B------:R-:W-:Y:S01]  /*7a30*/  R2UR UR4, R86 ;  /* 0x00000000560472ca */ /* 0x000fe200000e0000 */
[----:B------:R-:W-:Y:S11]  /*7a40*/  NOP ;  /* 0x0000000000007918 */ /* 0x000ff60000000000 */
[----:B------:R-:W-:Y:S01]  /*7a50*/  @!UPT UIADD3 URZ, UPT, UPT, URZ, URZ, URZ ;  /* 0x000000fffffff290 */ /* 0x000fe2000fffe0ff */
[----:B------:R-:W-:Y:S04]  /*7a60*/  UIADD3 UR4, UPT, UPT, UR4, 0xb0, URZ ;  /* 0x000000b004047890 */ /* 0x000fe8000fffe0ff */
[----:B------:R-:W-:Y:S01]  /*7a70*/  UPRMT UR4, UR45, 0x654, UR4 ;  /* 0x000006542d047896 */ /* 0x000fe20008000004 */
[C---:B-1----:R-:W-:Y:S01]  /*7a80*/  FMUL R0, R33.reuse, R4 ;  /* 0x0000000421007220 */ /* 0x042fe20000400000 */
[C---:B------:R-:W-:Y:S01]  /*7a90*/  FMUL R2, R33.reuse, R5 ;  /* 0x0000000521027220 */ /* 0x040fe20000400000 */
[----:B------:R-:W-:Y:S06]  /*7aa0*/  FMUL R3, R33, R6 ;  /* 0x0000000621037220 */ /* 0x000fec0000400000 */
[----:B------:R-:W-:Y:S01]  /*7ab0*/  SYNCS.ARRIVE.TRANS64.RED.A1T0 RZ, [UR4], RZ ;  /* 0x000000ffffff79a7 */ /* 0x000fe20008100404 */
[C---:B---3--:R-:W-:Y:S01]  /*7ac0*/  FFMA R36, R35.reuse, R40, R0 ;  /* 0x0000002823247223 */ /* 0x048fe20000000000 */
[----:B------:R-:W-:Y:S01]  /*7ad0*/  FFMA R37, R35, R41, R2 ;  /* 0x0000002923257223 */ /* 0x000fe20000000002 */
[C---:B------:R-:W-:Y:S01]  /*7ae0*/  FMUL R7, R33.reuse, R7 ;  /* 0x0000000721077220 */ /* 0x040fe20000400000 */
[C---:B------:R-:W-:Y:S01]  /*7af0*/  FMUL R4, R33.reuse, R8 ;  /* 0x0000000821047220 */ /* 0x040fe20000400000 */
        /* <DEDUP_REMOVED lines=27> */
[----:B------:R-:W-:Y:S05]  /*7cb0*/  FFMA R15, R35, R55, R19 ;  /* 0x00000037230f7223 */ /* 0x000fea0000000013 */
[----:B------:R1:W-:Y:S01]  /*7cc0*/  STSM.16.M88.4 [R85+0x6000], R12 ;  /* 0x0060000c55007844 */ /* 0x0003e20000000200 */
        /* <DEDUP_REMOVED lines=17> */
.L_x_126:
[----:B------:R-:W-:Y:S05]  /*7de0*/  BSYNC.RECONVERGENT B0 ;  /* 0x0000000000007941 */ /* 0x000fea0003800200 */
.L_x_125:
[----:B------:R-:W-:Y:S01]  /*7df0*/  BAR.SYNC.DEFER_BLOCKING 0x1, 0x80 ;  /* 0x0042000000007b1d */ /* 0x000fe20000010000 */
[----:B------:R-:W-:Y:S01]  /*7e00*/  UISETP.NE.AND UP0, UPT, UR39, -0x4, UPT ;  /* 0xfffffffc2700788c */ /* 0x000fe2000bf05270 */
[----:B------:R-:W-:Y:S08]  /*7e10*/  IADD3 R31, PT, PT, R31, 0x1, RZ ;  /* 0x000000011f1f7810 */ /* 0x000ff00007ffe0ff */
[----:B------:R-:W-:Y:S05]  /*7e20*/  BRA.U !UP0, `(.L_x_127) ;  /* 0x0000000108287547 */ /* 0x000fea000b800000 */
[----:B------:R-:W-:Y:S01]  /*7e30*/  ISETP.NE.AND P0, PT, R81, RZ, PT ;  /* 0x000000ff5100720c */ /* 0x000fe20003f05270 */
[----:B------:R-:W-:Y:S01]  /*7e40*/  IMAD.U32 R2, RZ, RZ, UR37 ;  /* 0x00000025ff027e24 */ /* 0x000fe2000f8e00ff */
[----:B------:R-:W-:Y:S01]  /*7e50*/  UIADD3 UR4, UPT, UPT, UR37, 0x1, URZ ;  /* 0x0000000125047890 */ /* 0x000fe2000fffe0ff */
[----:B------:R-:W-:Y:S03]  /*7e60*/  IMAD.U32 R0, RZ, RZ, UR45 ;  /* 0x0000002dff007e24 */ /* 0x000fe6000f8e00ff */
[----:B------:R-:W-:Y:S04]  /*7e70*/  UISETP.NE.AND UP0, UPT, UR4, 0x4, UPT ;  /* 0x000000040400788c */ /* 0x000fe8000bf05270 */
[----:B------:R-:W-:Y:S03]  /*7e80*/  USEL UR37, UR4, URZ, UP0 ;  /* 0x000000ff04257287 */ /* 0x000fe60008000000 */
[----:B------:R-:W-:Y:S05]  /*7e90*/  @P0 LEA R2, R2, UR36, 0x3 ;  /* 0x0000002402020c11 */ /* 0x000fea000f8e18ff */
[----:B------:R-:W-:Y:S05]  /*7ea0*/  @P0 VIADD R2, R2, 0x40 ;  /* 0x0000004002020836 */ /* 0x000fea0000000000 */
[----:B------:R-:W-:Y:S04]  /*7eb0*/  @P0 PRMT R0, R0, 0x654, R2 ;  /* 0x0000065400000816 */ /* 0x000fe80000000002 */
[----:B------:R2:W-:Y:S03]  /*7ec0*/  @P0 SYNCS.ARRIVE.TRANS64.RED.A1T0 RZ, [R0+URZ], RZ ;  /* 0x000000ff00ff09a7 */ /* 0x0005e600081004ff */
.L_x_127:
[----:B------:R-:W-:Y:S01]  /*7ed0*/  ISETP.NE.AND P2, PT, R78, RZ, PT ;  /* 0x000000ff4e00720c */ /* 0x000fe20003f45270 */
[----:B------:R-:W-:Y:S01]  /*7ee0*/  UIADD3 UR39, UPT, UPT, UR39, 0x4, URZ ;  /* 0x0000000427277890 */ /* 0x000fe2000fffe0ff */
[----:B------:R-:W-:Y:S01]  /*7ef0*/  ISETP.NE.AND P0, PT, R80, 0x2, PT ;  /* 0x000000025000780c */ /* 0x000fe20003f05270 */
[----:B-1----:R-:W-:Y:S01]  /*7f00*/  IMAD.IADD R14, R29, 0x1, R62 ;  /* 0x000000011d0e7824 */ /* 0x002fe200078e023e */
[----:B------:R-:W-:Y:S01]  /*7f10*/  ISETP.NE.AND P1, PT, R31, 0x4, PT ;  /* 0x000000041f00780c */ /* 0x000fe20003f25270 */
[----:B------:R-:W-:Y:S01]  /*7f20*/  IMAD.IADD R15, R30, 0x1, R63 ;  /* 0x000000011e0f7824 */ /* 0x000fe200078e023f */
[----:B------:R-:W-:Y:S02]  /*7f30*/  SEL R2, RZ, 0x1, P0 ;  /* 0x00000001ff027807 */ /* 0x000fe40000000000 */
[----:B--2---:R-:W-:Y:S02]  /*7f40*/  SEL R0, RZ, 0x1, P1 ;  /* 0x00000001ff007807 */ /* 0x004fe40000800000 */
[----:B------:R-:W-:Y:S02]  /*7f50*/  LOP3.LUT R72, R72, R2, RZ, 0x3c, !PT ;  /* 0x0000000248487212 */ /* 0x000fe400078e3cff */
[----:B------:R-:W-:Y:S02]  /*7f60*/  LOP3.LUT R73, R73, R0, RZ, 0x3c, !PT ;  /* 0x0000000049497212 */ /* 0x000fe400078e3cff */
[----:B------:R-:W-:Y:S02]  /*7f70*/  @P2 R2UR UR52, R71 ;  /* 0x00000000473422ca */ /* 0x000fe400000e0000 */
[----:B------:R-:W-:Y:S02]  /*7f80*/  SEL R80, R80, RZ, P0 ;  /* 0x000000ff50507207 */ /* 0x000fe40000000000 */
[----:B------:R-:W-:Y:S01]  /*7f90*/  SEL R31, R31, RZ, P1 ;  /* 0x000000ff1f1f7207 */ /* 0x000fe20000800000 */
[----:B------:R-:W-:Y:S10]  /*7fa0*/  @P2 BRA `(.L_x_128) ;  /* 0xffffffd400002947 */ /* 0x000ff4000383ffff */
[----:B------:R-:W-:-:S09]  /*7fb0*/  UISETP.NE.AND UP0, UPT, UR44, URZ, UPT ;  /* 0x000000ff2c00728c */ /* 0x000fd2000bf05270 */
[----:B------:R-:W-:Y:S05]  /*7fc0*/  BRA.U !UP0, `(.L_x_129) ;  /* 0x0000000108487547 */ /* 0x000fea000b800000 */
[----:B------:R-:W1:Y:S02]  /*7fd0*/  LDCU.64 UR4, c[0x0][0x890] ;  /* 0x00011200ff0477ac */ /* 0x000e640008000a00 */
[----:B-1----:R-:W-:-:S04]  /*7fe0*/  UISETP.NE.U32.AND UP0, UPT, UR4, URZ, UPT ;  /* 0x000000ff0400728c */ /* 0x002fc8000bf05070 */
[----:B------:R-:W-:-:S09]  /*7ff0*/  UISETP.NE.AND.EX UP0, UPT, UR5, URZ, UPT, UP0 ;  /* 0x000000ff0500728c */ /* 0x000fd2000bf05300 */
[----:B------:R-:W-:Y:S05]  /*8000*/  BRA.U UP0, `(.L_x_130) ;  /* 0x00000001000c7547 */ /* 0x000fea000b800000 */
[----:B------:R-:W-:-:S13]  /*8010*/  FSETP.NEU.AND P0, PT, R35, RZ, PT ;  /* 0x000000ff2300720b */ /* 0x000fda0003f0d000 */
[----:B------:R-:W-:Y:S05]  /*8020*/  @!P0 EXIT ;  /* 0x000000000000894d */ /* 0x000fea0003800000 */
[----:B------:R-:W-:Y:S05]  /*8030*/  BRA `(.L_x_129) ;  /* 0x00000000002c7947 */ /* 0x000fea0003800000 */
.L_x_130:
[----:B------:R-:W-:Y:S01]  /*8040*/  ISETP.NE.AND P0, PT, R79, RZ, PT ;  /* 0x000000ff4f00720c */ /* 0x000fe20003f05270 */
[----:B------:R-:W-:-:S12]  /*8050*/  BSSY.RECONVERGENT B0, `(.L_x_129) ;  /* 0x0000009000007945 */ /* 0x000fd80003800200 */
[----:B------:R-:W-:Y:S05]  /*8060*/  @P0 BRA `(.L_x_131) ;  /* 0x0000000000140947 */ /* 0x000fea0003800000 */
[----:B------:R-:W1:Y:S02]  /*8070*/  LDCU.64 UR4, c[0x0][0x888] ;  /* 0x00011100ff0477ac */ /* 0x000e640008000a00 */
[----:B-1----:R-:W-:-:S04]  /*8080*/  ISETP.NE.U32.AND P0, PT, RZ, UR4, PT ;  /* 0x00000004ff007c0c */ /* 0x002fc8000bf05070 */
[----:B------:R-:W-:-:S13]  /*8090*/  ISETP.NE.AND.EX P0, PT, RZ, UR5, PT, P0 ;  /* 0x00000005ff007c0c */ /* 0x000fda000bf05300 */
[----:B------:R-:W-:Y:S05]  /*80a0*/  @!P0 EXIT ;  /* 0x000000000000894d */ /* 0x000fea0003800000 */
[----:B------:R-:W-:Y:S05]  /*80b0*/  BRA `(.L_x_132) ;  /* 0x0000000000087947 */ /* 0x000fea0003800000 */
.L_x_131:
[----:B------:R-:W-:-:S13]  /*80c0*/  FSETP.NEU.AND P0, PT, R35, RZ, PT ;  /* 0x000000ff2300720b */ /* 0x000fda0003f0d000 */
[----:B------:R-:W-:Y:S05]  /*80d0*/  @!P0 EXIT ;  /* 0x000000000000894d */ /* 0x000fea0003800000 */
.L_x_132:
[----:B------:R-:W-:Y:S05]  /*80e0*/  BSYNC.RECONVERGENT B0 ;  /* 0x0000000000007941 */ /* 0x000fea0003800200 */
.L_x_129:
[----:B------:R-:W-:Y:S01]  /*80f0*/  ULEA UR4, UR37, UR36, 0x3 ;  /* 0x0000002425047291 */ /* 0x000fe2000f8e18ff */
[----:B------:R-:W-:-:S04]  /*8100*/  DEPBAR.LE SB0, 0x0 ;  /* 0x000080000000791a */ /* 0x000fc80000000000 */
[----:B------:R-:W-:-:S04]  /*8110*/  UIADD3 UR4, UPT, UPT, UR4, 0x40, URZ ;  /* 0x0000004004047890 */ /* 0x000fc8000fffe0ff */
[----:B------:R-:W-:-:S09]  /*8120*/  UPRMT UR4, UR45, 0x654, UR4 ;  /* 0x000006542d047896 */ /* 0x000fd20008000004 */
[----:B------:R-:W-:Y:S01]  /*8130*/  SYNCS.ARRIVE.TRANS64.RED.A1T0 RZ, [UR4], RZ ;  /* 0x000000ffffff79a7 */ /* 0x000fe20008100404 */
[----:B------:R-:W-:Y:S05]  /*8140*/  EXIT ;  /* 0x000000000000794d */ /* 0x000fea0003800000 */
.L_x_19:
[----:B--2---:R2:W1:Y:S02]  /*8150*/  SYNCS.PHASECHK.TRANS64.TRYWAIT P0, [R2+URZ+0xe0], R3 ;  /* 0x0000e003020075a7 */ /* 0x00446400080011ff */
[----:B-1----:R-:W-:Y:S05]  /*8160*/  @!P0 NANOSLEEP.SYNCS 0x989680 ;  /* 0x009896800000895d */ /* 0x002fea0003900000 */
[----:B------:R-:W1:Y:S02]  /*8170*/  @!P0 SYNCS.PHASECHK.TRANS64 P0, [R2+URZ+0xe0], R3 ;  /* 0x0000e003020085a7 */ /* 0x000e6400080010ff */
[----:B-1----:R-:W-:Y:S05]  /*8180*/  @!P0 BRA `(.L_x_19) ;  /* 0xfffffffc00f08947 */ /* 0x002fea000383ffff */
[----:B------:R-:W-:Y:S05]  /*8190*/  BRA `(.L_x_133) ;  /* 0xffffff9400007947 */ /* 0x000fea000383ffff */
.L_x_22:
[----:B-1----:R-:W-:-:S07]  /*81a0*/  MOV R2, UR49 ;  /* 0x0000003100027c02 */ /* 0x002fce0008000f00 */
.L_x_134:
[----:B-1----:R1:W2:Y:S02]  /*81b0*/  SYNCS.PHASECHK.TRANS64.TRYWAIT P0, [R2+URZ+0x10], R4 ;  /* 0x00001004020075a7 */ /* 0x0022a400080011ff */
[----:B--2---:R-:W-:Y:S05]  /*81c0*/  @!P0 NANOSLEEP.SYNCS 0x989680 ;  /* 0x009896800000895d */ /* 0x004fea0003900000 */
[----:B------:R-:W2:Y:S02]  /*81d0*/  @!P0 SYNCS.PHASECHK.TRANS64 P0, [R2+URZ+0x10], R4 ;  /* 0x00001004020085a7 */ /* 0x000ea400080010ff */
[----:B--2---:R-:W-:Y:S05]  /*81e0*/  @!P0 BRA `(.L_x_134) ;  /* 0xfffffffc00f08947 */ /* 0x004fea000383ffff */
[----:B------:R-:W-:Y:S05]  /*81f0*/  BRA `(.L_x_21) ;  /* 0xffffff9400607947 */ /* 0x000fea000383ffff */
.L_x_30:
[----:B------:R-:W-:-:S07]  /*8200*/  MOV R2, UR49 ;  /* 0x0000003100027c02 */ /* 0x000fce0008000f00 */
.L_x_135:
[----:B-1----:R1:W2:Y:S02]  /*8210*/  SYNCS.PHASECHK.TRANS64.TRYWAIT P0, [R2+URZ+0x10], R4 ;  /* 0x00001004020075a7 */ /* 0x0022a400080011ff */
[----:B--2---:R-:W-:Y:S05]  /*8220*/  @!P0 NANOSLEEP.SYNCS 0x989680 ;  /* 0x009896800000895d */ /* 0x004fea0003900000 */
[----:B------:R-:W2:Y:S02]  /*8230*/  @!P0 SYNCS.PHASECHK.TRANS64 P0, [R2+URZ+0x10], R4 ;  /* 0x00001004020085a7 */ /* 0x000ea400080010ff */
[----:B--2---:R-:W-:Y:S05]  /*8240*/  @!P0 BRA `(.L_x_135) ;  /* 0xfffffffc00f08947 */ /* 0x004fea000383ffff */
[----:B------:R-:W-:Y:S05]  /*8250*/  BRA `(.L_x_29) ;  /* 0xffffff98007c7947 */ /* 0x000fea000383ffff */
.L_x_36:
[----:B-1----:R1:W2:Y:S02]  /*8260*/  SYNCS.PHASECHK.TRANS64.TRYWAIT P0, [R2+URZ+0x70], R3 ;  /* 0x00007003020075a7 */ /* 0x0022a400080011ff */
[----:B--2---:R-:W-:Y:S05]  /*8270*/  @!P0 NANOSLEEP.SYNCS 0x989680 ;  /* 0x009896800000895d */ /* 0x004fea0003900000 */
[----:B------:R-:W2:Y:S02]  /*8280*/  @!P0 SYNCS.PHASECHK.TRANS64 P0, [R2+URZ+0x70], R3 ;  /* 0x00007003020085a7 */ /* 0x000ea400080010ff */
[----:B--2---:R-:W-:Y:S05]  /*8290*/  @!P0 BRA `(.L_x_36) ;  /* 0xfffffffc00f08947 */ /* 0x004fea000383ffff */
[----:B------:R-:W-:Y:S05]  /*82a0*/  BRA `(.L_x_136) ;  /* 0xffffff9c00687947 */ /* 0x000fea000383ffff */
.L_x_40:
[----:B----4-:R-:W-:-:S07]  /*82b0*/  MOV R0, UR4 ;  /* 0x0000000400007c02 */ /* 0x010fce0008000f00 */
.L_x_137:
[----:B-1----:R1:W2:Y:S02]  /*82c0*/  SYNCS.PHASECHK.TRANS64.TRYWAIT P0, [R0+URZ], R2 ;  /* 0x00000002000075a7 */ /* 0x0022a400080011ff */
[----:B--2---:R-:W-:Y:S05]  /*82d0*/  @!P0 NANOSLEEP.SYNCS 0x989680 ;  /* 0x009896800000895d */ /* 0x004fea0003900000 */
[----:B------:R-:W2:Y:S02]  /*82e0*/  @!P0 SYNCS.PHASECHK.TRANS64 P0, [R0+URZ], R2 ;  /* 0x00000002000085a7 */ /* 0x000ea400080010ff */
[----:B--2---:R-:W-:Y:S05]  /*82f0*/  @!P0 BRA `(.L_x_137) ;  /* 0xfffffffc00f08947 */ /* 0x004fea000383ffff */
[----:B------:R-:W-:Y:S05]  /*8300*/  BRA `(.L_x_138) ;  /* 0xffffffa000d87947 */ /* 0x000fea000383ffff */
.L_x_43:
[----:B-1----:R1:W2:Y:S02]  /*8310*/  SYNCS.PHASECHK.TRANS64.TRYWAIT P0, [R0+URZ+0xd0], R4 ;  /* 0x0000d004000075a7 */ /* 0x0022a400080011ff */
[----:B--2---:R-:W-:Y:S05]  /*8320*/  @!P0 NANOSLEEP.SYNCS 0x989680 ;  /* 0x009896800000895d */ /* 0x004fea0003900000 */
[----:B------:R-:W2:Y:S02]  /*8330*/  @!P0 SYNCS.PHASECHK.TRANS64 P0, [R0+URZ+0xd0], R4 ;  /* 0x0000d004000085a7 */ /* 0x000ea400080010ff */
[----:B--2---:R-:W-:Y:S05]  /*8340*/  @!P0 BRA `(.L_x_43) ;  /* 0xfffffffc00f08947 */ /* 0x004fea000383ffff */
[----:B------:R-:W-:Y:S05]  /*8350*/  BRA `(.L_x_139) ;  /* 0xffffffa400347947 */ /* 0x000fea000383ffff */
.L_x_44:
[----:B------:R-:W-:-:S07]  /*8360*/  MOV R0, UR4 ;  /* 0x0000000400007c02 */ /* 0x000fce0008000f00 */
.L_x_140:
[----:B-1----:R1:W2:Y:S02]  /*8370*/  SYNCS.PHASECHK.TRANS64.TRYWAIT P0, [R0+URZ+0x80], R5 ;  /* 0x00008005000075a7 */ /* 0x0022a400080011ff */
[----:B--2---:R-:W-:Y:S05]  /*8380*/  @!P0 NANOSLEEP.SYNCS 0x989680 ;  /* 0x009896800000895d */ /* 0x004fea0003900000 */
[----:B------:R-:W2:Y:S02]  /*8390*/  @!P0 SYNCS.PHASECHK.TRANS64 P0, [R0+URZ+0x80], R5 ;  /* 0x00008005000085a7 */ /* 0x000ea400080010ff */
[----:B--2---:R-:W-:Y:S05]  /*83a0*/  @!P0 BRA `(.L_x_140) ;  /* 0xfffffffc00f08947 */ /* 0x004fea000383ffff */
[----:B------:R-:W-:Y:S05]  /*83b0*/  BRA `(.L_x_141) ;  /* 0xffffffa400447947 */ /* 0x000fea000383ffff */
.L_x_45:
[----:B-1----:R1:W2:Y:S02]  /*83c0*/  SYNCS.PHASECHK.TRANS64.TRYWAIT P1, [R0+URZ+0x70], R4 ;  /* 0x00007004000075a7 */ /* 0x0022a400080211ff */
[----:B--2---:R-:W-:Y:S05]  /*83d0*/  @!P1 NANOSLEEP.SYNCS 0x989680 ;  /* 0x009896800000995d */ /* 0x004fea0003900000 */
[----:B------:R-:W2:Y:S02]  /*83e0*/  @!P1 SYNCS.PHASECHK.TRANS64 P1, [R0+URZ+0x70], R4 ;  /* 0x00007004000095a7 */ /* 0x000ea400080210ff */
[----:B--2---:R-:W-:Y:S05]  /*83f0*/  @!P1 BRA `(.L_x_45) ;  /* 0xfffffffc00f09947 */ /* 0x004fea000383ffff */
[----:B------:R-:W-:Y:S05]  /*8400*/  BRA `(.L_x_142) ;  /* 0xffffffa400747947 */ /* 0x000fea000383ffff */
.L_x_48:
[----:B------:R-:W-:-:S07]  /*8410*/  MOV R0, UR4 ;  /* 0x0000000400007c02 */ /* 0x000fce0008000f00 */
.L_x_143:
[----:B-1----:R1:W2:Y:S02]  /*8420*/  SYNCS.PHASECHK.TRANS64.TRYWAIT P0, [R0+URZ+0x80], R2 ;  /* 0x00008002000075a7 */ /* 0x0022a400080011ff */
[----:B--2---:R-:W-:Y:S05]  /*8430*/  @!P0 NANOSLEEP.SYNCS 0x989680 ;  /* 0x009896800000895d */ /* 0x004fea0003900000 */
[----:B------:R-:W2:Y:S02]  /*8440*/  @!P0 SYNCS.PHASECHK.TRANS64 P0, [R0+URZ+0x80], R2 ;  /* 0x00008002000085a7 */ /* 0x000ea400080010ff */
[----:B--2---:R-:W-:Y:S05]  /*8450*/  @!P0 BRA `(.L_x_143) ;  /* 0xfffffffc00f08947 */ /* 0x004fea000383ffff */
[----:B------:R-:W-:Y:S05]  /*8460*/  BRA `(.L_x_47) ;  /* 0xffffffa400c87947 */ /* 0x000fea000383ffff */
.L_x_55:
[----:B-1----:R1:W2:Y:S02]  /*8470*/  SYNCS.PHASECHK.TRANS64.TRYWAIT P1, [R0+URZ+0x70], R2 ;  /* 0x00007002000075a7 */ /* 0x0022a400080211ff */
[----:B--2---:R-:W-:Y:S05]  /*8480*/  @!P1 NANOSLEEP.SYNCS 0x989680 ;  /* 0x009896800000995d */ /* 0x004fea0003900000 */
[----:B------:R-:W2:Y:S02]  /*8490*/  @!P1 SYNCS.PHASECHK.TRANS64 P1, [R0+URZ+0x70], R2 ;  /* 0x00007002000095a7 */ /* 0x000ea400080210ff */
[----:B--2---:R-:W-:Y:S05]  /*84a0*/  @!P1 BRA `(.L_x_55) ;  /* 0xfffffffc00f09947 */ /* 0x004fea000383ffff */
[----:B------:R-:W-:Y:S05]  /*84b0*/  BRA `(.L_x_144) ;  /* 0xffffffac002c7947 */ /* 0x000fea000383ffff */
.L_x_56:
[----:B------:R-:W-:-:S07]  /*84c0*/  MOV R2, UR75 ;  /* 0x0000004b00027c02 */ /* 0x000fce0008000f00 */
.L_x_145:
[----:B-1----:R1:W2:Y:S02]  /*84d0*/  SYNCS.PHASECHK.TRANS64.TRYWAIT P0, [R2+URZ+0xb0], R0 ;  /* 0x0000b000020075a7 */ /* 0x0022a400080011ff */
[----:B--2---:R-:W-:Y:S05]  /*84e0*/  @!P0 NANOSLEEP.SYNCS 0x989680 ;  /* 0x009896800000895d */ /* 0x004fea0003900000 */
[----:B------:R-:W2:Y:S02]  /*84f0*/  @!P0 SYNCS.PHASECHK.TRANS64 P0, [R2+URZ+0xb0], R0 ;  /* 0x0000b000020085a7 */ /* 0x000ea400080010ff */
[----:B--2---:R-:W-:Y:S05]  /*8500*/  @!P0 BRA `(.L_x_145) ;  /* 0xfffffffc00f08947 */ /* 0x004fea000383ffff */
[----:B------:R-:W-:Y:S05]  /*8510*/  BRA `(.L_x_146) ;  /* 0xffffffac00807947 */ /* 0x000fea000383ffff */
.L_x_59:
[----:B------:R-:W-:Y:S07]  /*8520*/  MOV R0, UR5 ;  /* 0x0000000500007c02 */ /* 0x000fee0008000f00 */
.L_x_147:
[----:B-1----:R1:W2:Y:S02]  /*8530*/  SYNCS.PHASECHK.TRANS64.TRYWAIT P0, [R0+URZ], R2 ;  /* 0x00000002000075a7 */ /* 0x0022a400080011ff */
[----:B--2---:R-:W-:Y:S05]  /*8540*/  @!P0 NANOSLEEP.SYNCS 0x989680 ;  /* 0x009896800000895d */ /* 0x004fea0003900000 */
[----:B------:R-:W2:Y:S02]  /*8550*/  @!P0 SYNCS.PHASECHK.TRANS64 P0, [R0+URZ], R2 ;  /* 0x00000002000085a7 */ /* 0x000ea400080010ff */
[----:B--2---:R-:W-:Y:S05]  /*8560*/  @!P0 BRA `(.L_x_147) ;  /* 0xfffffffc00f08947 */ /* 0x004fea000383ffff */
[----:B------:R-:W-:Y:S05]  /*8570*/  BRA `(.L_x_58) ;  /* 0xffffffac009c7947 */ /* 0x000fea000383ffff */
.L_x_62:
[----:B------:R-:W-:-:S07]  /*8580*/  MOV R0, UR4 ;  /* 0x0000000400007c02 */ /* 0x000fce0008000f00 */
.L_x_148:
[----:B--2---:R2:W3:Y:S02]  /*8590*/  SYNCS.PHASECHK.TRANS64.TRYWAIT P0, [R0+URZ], R2 ;  /* 0x00000002000075a7 */ /* 0x0044e400080011ff */
[----:B---3--:R-:W-:Y:S05]  /*85a0*/  @!P0 NANOSLEEP.SYNCS 0x989680 ;  /* 0x009896800000895d */ /* 0x008fea0003900000 */
[----:B------:R-:W3:Y:S02]  /*85b0*/  @!P0 SYNCS.PHASECHK.TRANS64 P0, [R0+URZ], R2 ;  /* 0x00000002000085a7 */ /* 0x000ee400080010ff */
[----:B---3--:R-:W-:Y:S05]  /*85c0*/  @!P0 BRA `(.L_x_148) ;  /* 0xfffffffc00f08947 */ /* 0x008fea000383ffff */
[----:B------:R-:W-:Y:S05]  /*85d0*/  BRA `(.L_x_149) ;  /* 0xffffffb400a47947 */ /* 0x000fea000383ffff */
.L_x_63:
[----:B------:R-:W-:-:S07]  /*85e0*/  MOV R0, UR5 ;  /* 0x0000000500007c02 */ /* 0x000fce0008000f00 */
.L_x_150:
[----:B-1----:R1:W2:Y:S02]  /*85f0*/  SYNCS.PHASECHK.TRANS64.TRYWAIT P0, [R0+URZ], R3 ;  /* 0x00000003000075a7 */ /* 0x0022a400080011ff */
[----:B--2---:R-:W-:Y:S05]  /*8600*/  @!P0 NANOSLEEP.SYNCS 0x989680 ;  /* 0x009896800000895d */ /* 0x004fea0003900000 */
[----:B------:R-:W2:Y:S02]  /*8610*/  @!P0 SYNCS.PHASECHK.TRANS64 P0, [R0+URZ], R3 ;  /* 0x00000003000085a7 */ /* 0x000ea400080010ff */
[----:B--2---:R-:W-:Y:S05]  /*8620*/  @!P0 BRA `(.L_x_150) ;  /* 0xfffffffc00f08947 */ /* 0x004fea000383ffff */
[----:B------:R-:W-:Y:S05]  /*8630*/  BRA `(.L_x_151) ;  /* 0xffffffb400b07947 */ /* 0x000fea000383ffff */
.L_x_64:
[----:B------:R-:W-:-:S07]  /*8640*/  MOV R0, UR5 ;  /* 0x0000000500007c02 */ /* 0x000fce0008000f00 */
.L_x_152:
[----:B-1----:R1:W2:Y:S02]  /*8650*/  SYNCS.PHASECHK.TRANS64.TRYWAIT P0, [R0+URZ], R3 ;  /* 0x00000003000075a7 */ /* 0x0022a400080011ff */
[----:B--2---:R-:W-:Y:S05]  /*8660*/  @!P0 NANOSLEEP.SYNCS 0x989680 ;  /* 0x009896800000895d */ /* 0x004fea0003900000 */
[----:B------:R-:W2:Y:S02]  /*8670*/  @!P0 SYNCS.PHASECHK.TRANS64 P0, [R0+URZ], R3 ;  /* 0x00000003000085a7 */ /* 0x000ea400080010ff */
[----:B--2---:R-:W-:Y:S05]  /*8680*/  @!P0 BRA `(.L_x_152) ;  /* 0xfffffffc00f08947 */ /* 0x004fea000383ffff */
[----:B------:R-:W-:Y:S05]  /*8690*/  BRA `(.L_x_153) ;  /* 0xffffffb400bc7947 */ /* 0x000fea000383ffff */
.L_x_65:
[----:B-1----:R-:W-:-:S07]  /*86a0*/  MOV R0, UR4 ;  /* 0x0000000400007c02 */ /* 0x002fce0008000f00 */
.L_x_154:
[----:B-1----:R1:W2:Y:S02]  /*86b0*/  SYNCS.PHASECHK.TRANS64.TRYWAIT P0, [R0+URZ], R2 ;  /* 0x00000002000075a7 */ /* 0x0022a400080011ff */
[----:B--2---:R-:W-:Y:S05]  /*86c0*/  @!P0 NANOSLEEP.SYNCS 0x989680 ;  /* 0x009896800000895d */ /* 0x004fea0003900000 */
[----:B------:R-:W2:Y:S02]  /*86d0*/  @!P0 SYNCS.PHASECHK.TRANS64 P0, [R0+URZ], R2 ;  /* 0x00000002000085a7 */ /* 0x000ea400080010ff */
[----:B--2---:R-:W-:Y:S05]  /*86e0*/  @!P0 BRA `(.L_x_154) ;  /* 0xfffffffc00f08947 */ /* 0x004fea000383ffff */
[----:B------:R-:W-:Y:S05]  /*86f0*/  BRA `(.L_x_155) ;  /* 0xffffffb400c87947 */ /* 0x000fea000383ffff */
.L_x_70:
[----:B---3--:R3:W1:Y:S02]  /*8700*/  SYNCS.PHASECHK.TRANS64.TRYWAIT P0, [R0+URZ+0x70], R2 ;  /* 0x00007002000075a7 */ /* 0x00866400080011ff */
[----:B-1----:R-:W-:Y:S05]  /*8710*/  @!P0 NANOSLEEP.SYNCS 0x989680 ;  /* 0x009896800000895d */ /* 0x002fea0003900000 */
[----:B------:R-:W1:Y:S02]  /*8720*/  @!P0 SYNCS.PHASECHK.TRANS64 P0, [R0+URZ+0x70], R2 ;  /* 0x00007002000085a7 */ /* 0x000e6400080010ff */
[----:B-1----:R-:W-:Y:S05]  /*8730*/  @!P0 BRA `(.L_x_70) ;  /* 0xfffffffc00f08947 */ /* 0x002fea000383ffff */
[----:B------:R-:W-:Y:S05]  /*8740*/  BRA `(.L_x_156) ;  /* 0xffffffb800d47947 */ /* 0x000fea000383ffff */
.L_x_73:
[----:B------:R-:W-:Y:S07]  /*8750*/  MOV R0, UR4 ;  /* 0x0000000400007c02 */ /* 0x000fee0008000f00 */
.L_x_157:
[----:B---3--:R3:W1:Y:S02]  /*8760*/  SYNCS.PHASECHK.TRANS64.TRYWAIT P0, [R0+URZ+0x68], R2 ;  /* 0x00006802000075a7 */ /* 0x00866400080011ff */
[----:B-1----:R-:W-:Y:S05]  /*8770*/  @!P0 NANOSLEEP.SYNCS 0x989680 ;  /* 0x009896800000895d */ /* 0x002fea0003900000 */
[----:B------:R-:W1:Y:S02]  /*8780*/  @!P0 SYNCS.PHASECHK.TRANS64 P0, [R0+URZ+0x68], R2 ;  /* 0x00006802000085a7 */ /* 0x000e6400080010ff */
[----:B-1----:R-:W-:Y:S05]  /*8790*/  @!P0 BRA `(.L_x_157) ;  /* 0xfffffffc00f08947 */ /* 0x002fea000383ffff */
[----:B------:R-:W-:Y:S05]  /*87a0*/  BRA `(.L_x_72) ;  /* 0xffffffbc00b47947 */ /* 0x000fea000383ffff */
.L_x_76:
[----:B------:R-:W-:Y:S07]  /*87b0*/  MOV R0, UR4 ;  /* 0x0000000400007c02 */ /* 0x000fee0008000f00 */
.L_x_158:
[----:B--2---:R2:W3:Y:S02]  /*87c0*/  SYNCS.PHASECHK.TRANS64.TRYWAIT P0, [R0+URZ+0x40], R14 ;  /* 0x0000400e000075a7 */ /* 0x0044e400080011ff */
[----:B---3--:R-:W-:Y:S05]  /*87d0*/  @!P0 NANOSLEEP.SYNCS 0x989680 ;  /* 0x009896800000895d */ /* 0x008fea0003900000 */
[----:B------:R-:W3:Y:S02]  /*87e0*/  @!P0 SYNCS.PHASECHK.TRANS64 P0, [R0+URZ+0x40], R14 ;  /* 0x0000400e000085a7 */ /* 0x000ee400080010ff */
[----:B---3--:R-:W-:Y:S05]  /*87f0*/  @!P0 BRA `(.L_x_158) ;  /* 0xfffffffc00f08947 */ /* 0x008fea000383ffff */
[----:B------:R-:W-:Y:S05]  /*8800*/  BRA `(.L_x_159) ;  /* 0xffffffc0002c7947 */ /* 0x000fea000383ffff */
.L_x_77:
[----:B------:R-:W-:Y:S07]  /*8810*/  MOV R0, UR4 ;  /* 0x0000000400007c02 */ /* 0x000fee0008000f00 */
.L_x_160:
[----:B--2---:R2:W3:Y:S02]  /*8820*/  SYNCS.PHASECHK.TRANS64.TRYWAIT P0, [R0+URZ+0x48], R14 ;  /* 0x0000480e000075a7 */ /* 0x0044e400080011ff */
[----:B---3--:R-:W-:Y:S05]  /*8830*/  @!P0 NANOSLEEP.SYNCS 0x989680 ;  /* 0x009896800000895d */ /* 0x008fea0003900000 */
[----:B------:R-:W3:Y:S02]  /*8840*/  @!P0 SYNCS.PHASECHK.TRANS64 P0, [R0+URZ+0x48], R14 ;  /* 0x0000480e000085a7 */ /* 0x000ee400080010ff */
[----:B---3--:R-:W-:Y:S05]  /*8850*/  @!P0 BRA `(.L_x_160) ;  /* 0xfffffffc00f08947 */ /* 0x008fea000383ffff */
[----:B------:R-:W-:Y:S05]  /*8860*/  BRA `(.L_x_161) ;  /* 0xffffffc000687947 */ /* 0x000fea000383ffff */
.L_x_78:
[----:B------:R-:W-:Y:S07]  /*8870*/  MOV R0, UR4 ;  /* 0x0000000400007c02 */ /* 0x000fee0008000f00 */
.L_x_162:
[----:B--2---:R2:W3:Y:S02]  /*8880*/  SYNCS.PHASECHK.TRANS64.TRYWAIT P0, [R0+URZ+0x50], R14 ;  /* 0x0000500e000075a7 */ /* 0x0044e400080011ff */
[----:B---3--:R-:W-:Y:S05]  /*8890*/  @!P0 NANOSLEEP.SYNCS 0x989680 ;  /* 0x009896800000895d */ /* 0x008fea0003900000 */
[----:B------:R-:W3:Y:S02]  /*88a0*/  @!P0 SYNCS.PHASECHK.TRANS64 P0, [R0+URZ+0x50], R14 ;  /* 0x0000500e000085a7 */ /* 0x000ee400080010ff */
[----:B---3--:R-:W-:Y:S05]  /*88b0*/  @!P0 BRA `(.L_x_162) ;  /* 0xfffffffc00f08947 */ /* 0x008fea000383ffff */
[----:B------:R-:W-:Y:S05]  /*88c0*/  BRA `(.L_x_163) ;  /* 0xffffffc000ac7947 */ /* 0x000fea000383ffff */
.L_x_79:
[----:B------:R-:W-:Y:S07]  /*88d0*/  MOV R0, UR4 ;  /* 0x0000000400007c02 */ /* 0x000fee0008000f00 */
.L_x_164:
[----:B-1----:R1:W2:Y:S02]  /*88e0*/  SYNCS.PHASECHK.TRANS64.TRYWAIT P0, [R0+URZ+0x58], R14 ;  /* 0x0000580e000075a7 */ /* 0x0022a400080011ff */
[----:B--2---:R-:W-:Y:S05]  /*88f0*/  @!P0 NANOSLEEP.SYNCS 0x989680 ;  /* 0x009896800000895d */ /* 0x004fea0003900000 */
[----:B------:R-:W2:Y:S02]  /*8900*/  @!P0 SYNCS.PHASECHK.TRANS64 P0, [R0+URZ+0x58], R14 ;  /* 0x0000580e000085a7 */ /* 0x000ea400080010ff */
[----:B--2---:R-:W-:Y:S05]  /*8910*/  @!P0 BRA `(.L_x_164) ;  /* 0xfffffffc00f08947 */ /* 0x004fea000383ffff */
[----:B------:R-:W-:Y:S05]  /*8920*/  BRA `(.L_x_165) ;  /* 0xffffffc400307947 */ /* 0x000fea000383ffff */
.L_x_81:
[----:B------:R-:W-:-:S07]  /*8930*/  MOV R0, UR4 ;  /* 0x0000000400007c02 */ /* 0x000fce0008000f00 */
.L_x_166:
[----:B-1----:R1:W2:Y:S02]  /*8940*/  SYNCS.PHASECHK.TRANS64.TRYWAIT P0, [R0+URZ+0x40], R2 ;  /* 0x00004002000075a7 */ /* 0x0022a400080011ff */
[----:B--2---:R-:W-:Y:S05]  /*8950*/  @!P0 NANOSLEEP.SYNCS 0x989680 ;  /* 0x009896800000895d */ /* 0x004fea0003900000 */
[----:B------:R-:W2:Y:S02]  /*8960*/  @!P0 SYNCS.PHASECHK.TRANS64 P0, [R0+URZ+0x40], R2 ;  /* 0x00004002000085a7 */ /* 0x000ea400080010ff */
[----:B--2---:R-:W-:Y:S05]  /*8970*/  @!P0 BRA `(.L_x_166) ;  /* 0xfffffffc00f08947 */ /* 0x004fea000383ffff */
[----:B------:R-:W-:Y:S05]  /*8980*/  BRA `(.L_x_167) ;  /* 0xffffffc400a07947 */ /* 0x000fea000383ffff */
.L_x_82:
[----:B-1----:R-:W-:-:S07]  /*8990*/  MOV R0, UR4 ;  /* 0x0000000400007c02 */ /* 0x002fce0008000f00 */
.L_x_168:
[----:B-1----:R1:W2:Y:S02]  /*89a0*/  SYNCS.PHASECHK.TRANS64.TRYWAIT P0, [R0+URZ+0x48], R2 ;  /* 0x00004802000075a7 */ /* 0x0022a400080011ff */
[----:B--2---:R-:W-:Y:S05]  /*89b0*/  @!P0 NANOSLEEP.SYNCS 0x989680 ;  /* 0x009896800000895d */ /* 0x004fea0003900000 */
[----:B------:R-:W2:Y:S02]  /*89c0*/  @!P0 SYNCS.PHASECHK.TRANS64 P0, [R0+URZ+0x48], R2 ;  /* 0x00004802000085a7 */ /* 0x000ea400080010ff */
[----:B--2---:R-:W-:Y:S05]  /*89d0*/  @!P0 BRA `(.L_x_168) ;  /* 0xfffffffc00f08947 */ /* 0x004fea000383ffff */
[----:B------:R-:W-:Y:S05]  /*89e0*/  BRA `(.L_x_169) ;  /* 0xffffffc400907947 */ /* 0x000fea000383ffff */
.L_x_83:
[----:B-1----:R-:W-:-:S07]  /*89f0*/  MOV R0, UR4 ;  /* 0x0000000400007c02 */ /* 0x002fce0008000f00 */
.L_x_170:
[----:B-1----:R1:W2:Y:S02]  /*8a00*/  SYNCS.PHASECHK.TRANS64.TRYWAIT P0, [R0+URZ+0x50], R2 ;  /* 0x00005002000075a7 */ /* 0x0022a400080011ff */
[----:B--2---:R-:W-:Y:S05]  /*8a10*/  @!P0 NANOSLEEP.SYNCS 0x989680 ;  /* 0x009896800000895d */ /* 0x004fea0003900000 */
[----:B------:R-:W2:Y:S02]  /*8a20*/  @!P0 SYNCS.PHASECHK.TRANS64 P0, [R0+URZ+0x50], R2 ;  /* 0x00005002000085a7 */ /* 0x000ea400080010ff */
[----:B--2---:R-:W-:Y:S05]  /*8a30*/  @!P0 BRA `(.L_x_170) ;  /* 0xfffffffc00f08947 */ /* 0x004fea000383ffff */
[----:B------:R-:W-:Y:S05]  /*8a40*/  BRA `(.L_x_171) ;  /* 0xffffffc400807947 */ /* 0x000fea000383ffff */
.L_x_85:
[----:B--2---:R2:W4:Y:S02]  /*8a50*/  SYNCS.PHASECHK.TRANS64.TRYWAIT P0, [R0+URZ+0x70], R2 ;  /* 0x00007002000075a7 */ /* 0x00452400080011ff */
[----:B----4-:R-:W-:Y:S05]  /*8a60*/  @!P0 NANOSLEEP.SYNCS 0x989680 ;  /* 0x009896800000895d */ /* 0x010fea0003900000 */
[----:B------:R-:W4:Y:S02]  /*8a70*/  @!P0 SYNCS.PHASECHK.TRANS64 P0, [R0+URZ+0x70], R2 ;  /* 0x00007002000085a7 */ /* 0x000f2400080010ff */
[----:B----4-:R-:W-:Y:S05]  /*8a80*/  @!P0 BRA `(.L_x_85) ;  /* 0xfffffffc00f08947 */ /* 0x010fea000383ffff */
[----:B------:R-:W-:Y:S05]  /*8a90*/  BRA `(.L_x_172) ;  /* 0xffffffc800587947 */ /* 0x000fea000383ffff */
.L_x_96:
[----:B-1----:R-:W-:Y:S04]  /*8aa0*/  MOV R0, UR36 ;  /* 0x0000002400007c02 */ /* 0x002fe80008000f00 */
[----:B------:R1:W3:Y:S03]  /*8ab0*/  SYNCS.PHASECHK.TRANS64.TRYWAIT P1, [R0+URZ+0x20], R3 ;  /* 0x00002003000075a7 */ /* 0x0002e600080211ff */
[----:B---3--:R-:W-:Y:S05]  /*8ac0*/  @!P1 NANOSLEEP.SYNCS 0x989680 ;  /* 0x009896800000995d */ /* 0x008fea0003900000 */
[----:B------:R-:W3:Y:S02]  /*8ad0*/  @!P1 SYNCS.PHASECHK.TRANS64 P1, [R0+URZ+0x20], R3 ;  /* 0x00002003000095a7 */ /* 0x000ee400080210ff */
[----:B---3--:R-:W-:Y:S05]  /*8ae0*/  @!P1 BRA `(.L_x_96) ;  /* 0xfffffffc00ec9947 */ /* 0x008fea000383ffff */
[----:B------:R-:W-:Y:S05]  /*8af0*/  BRA `(.L_x_95) ;  /* 0xffffffd400907947 */ /* 0x000fea000383ffff */
.L_x_98:
[----:B-1----:R1:W2:Y:S02]  /*8b00*/  SYNCS.PHASECHK.TRANS64.TRYWAIT P0, [R86+URZ+0x90], R2 ;  /* 0x00009002560075a7 */ /* 0x0022a400080011ff */
[----:B--2---:R-:W-:Y:S05]  /*8b10*/  @!P0 NANOSLEEP.SYNCS 0x989680 ;  /* 0x009896800000895d */ /* 0x004fea0003900000 */
[----:B------:R-:W2:Y:S02]  /*8b20*/  @!P0 SYNCS.PHASECHK.TRANS64 P0, [R86+URZ+0x90], R2 ;  /* 0x00009002560085a7 */ /* 0x000ea400080010ff */
[----:B--2---:R-:W-:Y:S05]  /*8b30*/  @!P0 BRA `(.L_x_98) ;  /* 0xfffffffc00f08947 */ /* 0x004fea000383ffff */
[----:B------:R-:W-:Y:S05]  /*8b40*/  BRA `(.L_x_97) ;  /* 0xffffffd400bc7947 */ /* 0x000fea000383ffff */
.L_x_107:
[----:B-1----:R1:W2:Y:S02]  /*8b50*/  SYNCS.PHASECHK.TRANS64.TRYWAIT P0, [R2+URZ+0x20], R0 ;  /* 0x00002000020075a7 */ /* 0x0022a400080011ff */
[----:B--2---:R-:W-:Y:S05]  /*8b60*/  @!P0 NANOSLEEP.SYNCS 0x989680 ;  /* 0x009896800000895d */ /* 0x004fea0003900000 */
[----:B------:R-:W2:Y:S02]  /*8b70*/  @!P0 SYNCS.PHASECHK.TRANS64 P0, [R2+URZ+0x20], R0 ;  /* 0x00002000020085a7 */ /* 0x000ea400080010ff */
[----:B--2---:R-:W-:Y:S05]  /*8b80*/  @!P0 BRA `(.L_x_107) ;  /* 0xfffffffc00f08947 */ /* 0x004fea000383ffff */
[----:B------:R-:W-:Y:S05]  /*8b90*/  BRA `(.L_x_106) ;  /* 0xffffffdc00607947 */ /* 0x000fea000383ffff */
.L_x_115:
[----:B-1----:R1:W2:Y:S02]  /*8ba0*/  SYNCS.PHASECHK.TRANS64.TRYWAIT P0, [R0+URZ+0x20], R5 ;  /* 0x00002005000075a7 */ /* 0x0022a400080011ff */
[----:B--2---:R-:W-:Y:S05]  /*8bb0*/  @!P0 NANOSLEEP.SYNCS 0x989680 ;  /* 0x009896800000895d */ /* 0x004fea0003900000 */
[----:B------:R-:W2:Y:S02]  /*8bc0*/  @!P0 SYNCS.PHASECHK.TRANS64 P0, [R0+URZ+0x20], R5 ;  /* 0x00002005000085a7 */ /* 0x000ea400080010ff */
[----:B--2---:R-:W-:Y:S05]  /*8bd0*/  @!P0 BRA `(.L_x_115) ;  /* 0xfffffffc00f08947 */ /* 0x004fea000383ffff */
[----:B------:R-:W-:Y:S05]  /*8be0*/  BRA `(.L_x_114) ;  /* 0xffffffe400247947 */ /* 0x000fea000383ffff */
.L_x_123:
[----:B--2---:R2:W3:Y:S02]  /*8bf0*/  SYNCS.PHASECHK.TRANS64.TRYWAIT P0, [R2+URZ+0x20], R0 ;  /* 0x00002000020075a7 */ /* 0x0044e400080011ff */
[----:B---3--:R-:W-:Y:S05]  /*8c00*/  @!P0 NANOSLEEP.SYNCS 0x989680 ;  /* 0x009896800000895d */ /* 0x008fea0003900000 */
[----:B------:R-:W3:Y:S02]  /*8c10*/  @!P0 SYNCS.PHASECHK.TRANS64 P0, [R2+URZ+0x20], R0 ;  /* 0x00002000020085a7 */ /* 0x000ee400080010ff */
[----:B---3--:R-:W-:Y:S05]  /*8c20*/  @!P0 BRA `(.L_x_123) ;  /* 0xfffffffc00f08947 */ /* 0x008fea000383ffff */
[----:B------:R-:W-:Y:S05]  /*8c30*/  BRA `(.L_x_122) ;  /* 0xffffffe800e87947 */ /* 0x000fea000383ffff */
        .weak           $__internal_0_$__cuda_sm10x_tcgen05_guardrail_trap_col_being_dealloced_not_returned_by_alloc
        .type           $__internal_0_$__cuda_sm10x_tcgen05_guardrail_trap_col_being_dealloced_not_returned_by_alloc,@function
        .size           $__internal_0_$__cuda_sm10x_tcgen05_guardrail_trap_col_being_dealloced_not_returned_by_alloc,($__internal_1_$__cuda_sm10x_tcgen05_guardrail_trap_phase_invalid_during_alloc - $__internal_0_$__cuda_sm10x_tcgen05_guardrail_trap_col_being_dealloced_not_returned_by_alloc)
$__internal_0_$__cuda_sm10x_tcgen05_guardrail_trap_col_being_dealloced_not_returned_by_alloc:
[----:B------:R-:W-:Y:S05]  /*8c40*/  BPT.TRAP 0x1 ;  /* 0x000000040000795c */ /* 0x000fea0000300000 */
[----:B------:R-:W-:-:S04]  /*8c50*/  HFMA2 R3, -RZ, RZ, 0, 0 ;  /* 0x00000000ff037431 */ /* 0x000fc800000001ff */
[----:B------:R-:W-:Y:S05]  /*8c60*/  RET.REL.NODEC R2 `(_ZN7cutlass13device_kernelINS_4gemm6kernel13GemmUniversalIN4cute5tupleIJiiiiEEENS1_10collective13CollectiveMmaINS1_35MainloopSm100TmaUmmaWarpSpecializedILi2ELi2ELi4ENS5_IJNS4_1CILi1EEESB_SB_EEEEENS5_IJNSA_ILi64EEENSA_ILi128EEESF_EEEfNS5_IJSB_llEEEfSH_NS4_8TiledMMAINS4_8MMA_AtomIJNS4_17SM100_MMA_TF32_SSINS_10tfloat32_tESL_fLi64ELi128ELNS4_4UMMA5MajorE1ELSN_1ELNSM_7ScaleInE0ELSO_0EEEEEENS4_6LayoutISC_NS5_IJNSA_ILi0EEESS_SS_EEEEENS5_IJNS4_10UnderscoreESV_SV_EEEEENS4_13SM90_TMA_LOADENS4_14ComposedLayoutINS4_7SwizzleILi2ELi5ELi2EEENS4_18smem_ptr_flag_bitsILi32EEENSR_INS5_IJNSA_ILi32EEENSA_ILi4EEEEEENS5_IJSB_S14_EEEEEEEvNS4_8identityESY_S19_vS1A_EENS_8epilogue10collective18CollectiveEpilogueINS1C_23Sm100TmaWarpSpecializedILi4ELi2ELi16ELb1ELb0EEEJSG_NS5_IJNSR_ISE_SB_EENSR_IS14_SB_EEEEEfNS5_IJlSB_lEEEfS1K_NS1C_6fusion15FusionCallbacksIS1G_NS1L_17LinearCombinationIffffLNS_15FloatRoundStyleE2EEESG_S1J_JEEENS4_5SM1004TMEM4LOAD26SM100_TMEM_LOAD_16dp128b8xESY_NSZ_INS10_ILi3ELi4ELi3EEES13_NSR_INS5_IJNSA_ILi8EEES14_EEENS5_IJS14_SB_EEEEEEENS4_17SM75_U32x4_LDSM_NENS4_14SM90_TMA_STOREES20_NS4_17SM90_U32x4_STSM_NENS4_39AutoVectorizingCopyWithAssumedAlignmentILi128EEEEEEvvEEEEvNT_6ParamsE) ;  /* 0xffffff7002e47950 */ /* 0x000fea0003c3ffff */
        .weak           $__internal_1_$__cuda_sm10x_tcgen05_guardrail_trap_phase_invalid_during_alloc
        .type           $__internal_1_$__cuda_sm10x_tcgen05_guardrail_trap_phase_invalid_during_alloc,@function
        .size           $__internal_1_$__cuda_sm10x_tcgen05_guardrail_trap_phase_invalid_during_alloc,($__internal_2_$__cuda_sm10x_tcgen05_guardrail_trap_unallocated_columns_being_dealloced - $__internal_1_$__cuda_sm10x_tcgen05_guardrail_trap_phase_invalid_during_alloc)
$__internal_1_$__cuda_sm10x_tcgen05_guardrail_trap_phase_invalid_during_alloc:
[----:B------:R-:W-:Y:S05]  /*8c70*/  BPT.TRAP 0x1 ;  /* 0x000000040000795c */ /* 0x000fea0000300000 */
[----:B------:R-:W-:-:S04]  /*8c80*/  MOV R3, 0x0 ;  /* 0x0000000000037802 */ /* 0x000fc80000000f00 */
[----:B------:R-:W-:Y:S05]  /*8c90*/  RET.REL.NODEC R2 `(_ZN7cutlass13device_kernelINS_4gemm6kernel13GemmUniversalIN4cute5tupleIJiiiiEEENS1_10collective13CollectiveMmaINS1_35MainloopSm100TmaUmmaWarpSpecializedILi2ELi2ELi4ENS5_IJNS4_1CILi1EEESB_SB_EEEEENS5_IJNSA_ILi64EEENSA_ILi128EEESF_EEEfNS5_IJSB_llEEEfSH_NS4_8TiledMMAINS4_8MMA_AtomIJNS4_17SM100_MMA_TF32_SSINS_10tfloat32_tESL_fLi64ELi128ELNS4_4UMMA5MajorE1ELSN_1ELNSM_7ScaleInE0ELSO_0EEEEEENS4_6LayoutISC_NS5_IJNSA_ILi0EEESS_SS_EEEEENS5_IJNS4_10UnderscoreESV_SV_EEEEENS4_13SM90_TMA_LOADENS4_14ComposedLayoutINS4_7SwizzleILi2ELi5ELi2EEENS4_18smem_ptr_flag_bitsILi32EEENSR_INS5_IJNSA_ILi32EEENSA_ILi4EEEEEENS5_IJSB_S14_EEEEEEEvNS4_8identityESY_S19_vS1A_EENS_8epilogue10collective18CollectiveEpilogueINS1C_23Sm100TmaWarpSpecializedILi4ELi2ELi16ELb1ELb0EEEJSG_NS5_IJNSR_ISE_SB_EENSR_IS14_SB_EEEEEfNS5_IJlSB_lEEEfS1K_NS1C_6fusion15FusionCallbacksIS1G_NS1L_17LinearCombinationIffffLNS_15FloatRoundStyleE2EEESG_S1J_JEEENS4_5SM1004TMEM4LOAD26SM100_TMEM_LOAD_16dp128b8xESY_NSZ_INS10_ILi3ELi4ELi3EEES13_NSR_INS5_IJNSA_ILi8EEES14_EEENS5_IJS14_SB_EEEEEEENS4_17SM75_U32x4_LDSM_NENS4_14SM90_TMA_STOREES20_NS4_17SM90_U32x4_STSM_NENS4_39AutoVectorizingCopyWithAssumedAlignmentILi128EEEEEEvvEEEEvNT_6ParamsE) ;  /* 0xffffff7002d87950 */ /* 0x000fea0003c3ffff */
        .weak           $__internal_2_$__cuda_sm10x_tcgen05_guardrail_trap_unallocated_columns_being_dealloced
        .type           $__internal_2_$__cuda_sm10x_tcgen05_guardrail_trap_unallocated_columns_being_dealloced,@function
        .size           $__internal_2_$__cuda_sm10x_tcgen05_guardrail_trap_unallocated_columns_being_dealloced,(.L_x_174 - $__internal_2_$__cuda_sm10x_tcgen05_guardrail_trap_unallocated_columns_being_dealloced)
$__internal_2_$__cuda_sm10x_tcgen05_guardrail_trap_unallocated_columns_being_dealloced:
[----:B------:R-:W-:Y:S05]  /*8ca0*/  BPT.TRAP 0x1 ;  /* 0x000000040000795c */ /* 0x000fea0000300000 */
[----:B------:R-:W-:-:S04]  /*8cb0*/  HFMA2 R3, -RZ, RZ, 0, 0 ;  /* 0x00000000ff037431 */ /* 0x000fc800000001ff */
[----:B------:R-:W-:Y:S05]  /*8cc0*/  RET.REL.NODEC R2 `(_ZN7cutlass13device_kernelINS_4gemm6kernel13GemmUniversalIN4cute5tupleIJiiiiEEENS1_10collective13CollectiveMmaINS1_35MainloopSm100TmaUmmaWarpSpecializedILi2ELi2ELi4ENS5_IJNS4_1CILi1EEESB_SB_EEEEENS5_IJNSA_ILi64EEENSA_ILi128EEESF_EEEfNS5_IJSB_llEEEfSH_NS4_8TiledMMAINS4_8MMA_AtomIJNS4_17SM100_MMA_TF32_SSINS_10tfloat32_tESL_fLi64ELi128ELNS4_4UMMA5MajorE1ELSN_1ELNSM_7ScaleInE0ELSO_0EEEEEENS4_6LayoutISC_NS5_IJNSA_ILi0EEESS_SS_EEEEENS5_IJNS4_10UnderscoreESV_SV_EEEEENS4_13SM90_TMA_LOADENS4_14ComposedLayoutINS4_7SwizzleILi2ELi5ELi2EEENS4_18smem_ptr_flag_bitsILi32EEENSR_INS5_IJNSA_ILi32EEENSA_ILi4EEEEEENS5_IJSB_S14_EEEEEEEvNS4_8identityESY_S19_vS1A_EENS_8epilogue10collective18CollectiveEpilogueINS1C_23Sm100TmaWarpSpecializedILi4ELi2ELi16ELb1ELb0EEEJSG_NS5_IJNSR_ISE_SB_EENSR_IS14_SB_EEEEEfNS5_IJlSB_lEEEfS1K_NS1C_6fusion15FusionCallbacksIS1G_NS1L_17LinearCombinationIffffLNS_15FloatRoundStyleE2EEESG_S1J_JEEENS4_5SM1004TMEM4LOAD26SM100_TMEM_LOAD_16dp128b8xESY_NSZ_INS10_ILi3ELi4ELi3EEES13_NSR_INS5_IJNSA_ILi8EEES14_EEENS5_IJS14_SB_EEEEEEENS4_17SM75_U32x4_LDSM_NENS4_14SM90_TMA_STOREES20_NS4_17SM90_U32x4_STSM_NENS4_39AutoVectorizingCopyWithAssumedAlignmentILi128EEEEEEvvEEEEvNT_6ParamsE) ;  /* 0xffffff7002cc7950 */ /* 0x000fea0003c3ffff */
.L_x_173:
[----:B------:R-:W-:-:S00]  /*8cd0*/  BRA `(.L_x_173) ;  /* 0xfffffffc00fc7947 */ /* 0x000fc0000383ffff */
[----:B------:R-:W-:-:S00]  /*8ce0*/  NOP ;  /* 0x0000000000007918 */ /* 0x000fc00000000000 */
        /* <DEDUP_REMOVED lines=9> */
.L_x_174:


//--------------------- .nv.global.init           --------------------------
	.section	.nv.global.init,"aw",@progbits
.nv.global.init:
	.type		$str$27,@object
	.size		$str$27,($str$28 - $str$27)
$str$27:
        /*0000*/ 	.byte	0x28, 0x61, 0x64, 0x64, 0x72, 0x65, 0x73, 0x73, 0x20, 0x26, 0x20, 0x6d, 0x61, 0x73, 0x6b, 0x29
        /*0010*/ 	.byte	0x20, 0x3d, 0x3d, 0x20, 0x30, 0x00
	.type		$str$28,@object
	.size		$str$28,($str$26 - $str$28)
$str$28:
        /*0016*/ 	.byte	0x2f, 0x74, 0x6d, 0x70, 0x2f, 0x63, 0x75, 0x74, 0x6c, 0x61, 0x73, 0x73, 0x5f, 0x73, 0x77, 0x65
        /*0026*/ 	.byte	0x65, 0x70, 0x5f, 0x73, 0x72, 0x63, 0x2f, 0x69, 0x6e, 0x63, 0x6c, 0x75, 0x64, 0x65, 0x2f, 0x63
        /*0036*/ 	.byte	0x75, 0x74, 0x65, 0x2f, 0x70, 0x6f, 0x69, 0x6e, 0x74, 0x65, 0x72, 0x5f, 0x66, 0x6c, 0x61, 0x67
        /*0046*/ 	.byte	0x67, 0x65, 0x64, 0x2e, 0x68, 0x70, 0x70, 0x00
	.type		$str$26,@object
	.size		$str$26,($str$25 - $str$26)
$str$26:
        /*004e*/ 	.byte	0x2f, 0x74, 0x6d, 0x70, 0x2f, 0x63, 0x75, 0x74, 0x6c, 0x61, 0x73, 0x73, 0x5f, 0x73, 0x77, 0x65
        /*005e*/ 	.byte	0x65, 0x70, 0x5f, 0x73, 0x72, 0x63, 0x2f, 0x69, 0x6e, 0x63, 0x6c, 0x75, 0x64, 0x65, 0x2f, 0x63
        /*006e*/ 	.byte	0x75, 0x74, 0x65, 0x2f, 0x61, 0x74, 0x6f, 0x6d, 0x2f, 0x63, 0x6f, 0x70, 0x79, 0x5f, 0x74, 0x72
        /*007e*/ 	.byte	0x61, 0x69, 0x74, 0x73, 0x5f, 0x73, 0x6d, 0x31, 0x30, 0x30, 0x2e, 0x68, 0x70, 0x70, 0x00
	.type		$str$25,@object
	.size		$str$25,(__unnamed_1 - $str$25)
$str$25:
        /*008d*/ 	.byte	0x28, 0x28, 0x75, 0x69, 0x6e, 0x74, 0x33, 0x32, 0x5f, 0x74, 0x28, 0x74, 0x68, 0x72, 0x65, 0x61
        /*009d*/ 	.byte	0x64, 0x49, 0x64, 0x78, 0x2e, 0x78, 0x29, 0x20, 0x2f, 0x20, 0x33, 0x32, 0x29, 0x20, 0x25, 0x20
        /*00ad*/ 	.byte	0x34, 0x29, 0x20, 0x3d, 0x3d, 0x20, 0x28, 0x28, 0x28, 0x74, 0x6d, 0x65, 0x6d, 0x5f, 0x61, 0x64
        /*00bd*/ 	.byte	0x64, 0x72, 0x20, 0x3e, 0x3e, 0x20, 0x31, 0x36, 0x29, 0x20, 0x2f, 0x20, 0x33, 0x32, 0x29, 0x20
        /*00cd*/ 	.byte	0x25, 0x20, 0x34, 0x29, 0x00
	.type		__unnamed_1,@object
	.size		__unnamed_1,(__unnamed_2 - __unnamed_1)
__unnamed_1:
        /*00d2*/ 	.byte	0x61, 0x75, 0x74, 0x6f, 0x20, 0x63, 0x75, 0x74, 0x65, 0x3a, 0x3a, 0x61, 0x73, 0x5f, 0x70, 0x6f
        /* <DEDUP_REMOVED lines=23> */
        /*0252*/ 	.byte	0x3c, 0x32, 0x30, 0x34, 0x38, 0x3e, 0x3e, 0x3e, 0x3e, 0x5d, 0x00
	.type		__unnamed_2,@object
	.size		__unnamed_2,(.L_2 - __unnamed_2)
__unnamed_2:
        /* <DEDUP_REMOVED lines=45> */
        /*052d*/ 	.byte	0x3e, 0x3e, 0x3e, 0x5d, 0x00
.L_2:


//--------------------- .nv.shared._ZN7cutlass13device_kernelINS_4gemm6kernel13GemmUniversalIN4cute5tupleIJiiiiEEENS1_10collective13CollectiveMmaINS1_35MainloopSm100TmaUmmaWarpSpecializedILi2ELi2ELi4ENS5_IJNS4_1CILi1EEESB_SB_EEEEENS5_IJNSA_ILi64EEENSA_ILi128EEESF_EEEfNS5_IJSB_llEEEfSH_NS4_8TiledMMAINS4_8MMA_AtomIJNS4_17SM100_MMA_TF32_SSINS_10tfloat32_tESL_fLi64ELi128ELNS4_4UMMA5MajorE1ELSN_1ELNSM_7ScaleInE0ELSO_0EEEEEENS4_6LayoutISC_NS5_IJNSA_ILi0EEESS_SS_EEEEENS5_IJNS4_10UnderscoreESV_SV_EEEEENS4_13SM90_TMA_LOADENS4_14ComposedLayoutINS4_7SwizzleILi2ELi5ELi2EEENS4_18smem_ptr_flag_bitsILi32EEENSR_INS5_IJNSA_ILi32EEENSA_ILi4EEEEEENS5_IJSB_S14_EEEEEEEvNS4_8identityESY_S19_vS1A_EENS_8epilogue10collective18CollectiveEpilogueINS1C_23Sm100TmaWarpSpecializedILi4ELi2ELi16ELb1ELb0EEEJSG_NS5_IJNSR_ISE_SB_EENSR_IS14_SB_EEEEEfNS5_IJlSB_lEEEfS1K_NS1C_6fusion15FusionCallbacksIS1G_NS1L_17LinearCombinationIffffLNS_15FloatRoundStyleE2EEESG_S1J_JEEENS4_5SM1004TMEM4LOAD26SM100_TMEM_LOAD_16dp128b8xESY_NSZ_INS10_ILi3ELi4ELi3EEES13_NSR_INS5_IJNSA_ILi8EEES14_EEENS5_IJS14_SB_EEEEEEENS4_17SM75_U32x4_LDSM_NENS4_14SM90_TMA_STOREES20_NS4_17SM90_U32x4_STSM_NENS4_39AutoVectorizingCopyWithAssumedAlignmentILi128EEEEEEvvEEEEvNT_6ParamsE --------------------------
	.section	.nv.shared._ZN7cutlass13device_kernelINS_4gemm6kernel13GemmUniversalIN4cute5tupleIJiiiiEEENS1_10collective13CollectiveMmaINS1_35MainloopSm100TmaUmmaWarpSpecializedILi2ELi2ELi4ENS5_IJNS4_1CILi1EEESB_SB_EEEEENS5_IJNSA_ILi64EEENSA_ILi128EEESF_EEEfNS5_IJSB_llEEEfSH_NS4_8TiledMMAINS4_8MMA_AtomIJNS4_17SM100_MMA_TF32_SSINS_10tfloat32_tESL_fLi64ELi128ELNS4_4UMMA5MajorE1ELSN_1ELNSM_7ScaleInE0ELSO_0EEEEEENS4_6LayoutISC_NS5_IJNSA_ILi0EEESS_SS_EEEEENS5_IJNS4_10UnderscoreESV_SV_EEEEENS4_13SM90_TMA_LOADENS4_14ComposedLayoutINS4_7SwizzleILi2ELi5ELi2EEENS4_18smem_ptr_flag_bitsILi32EEENSR_INS5_IJNSA_ILi32EEENSA_ILi4EEEEEENS5_IJSB_S14_EEEEEEEvNS4_8identityESY_S19_vS1A_EENS_8epilogue10collective18CollectiveEpilogueINS1C_23Sm100TmaWarpSpecializedILi4ELi2ELi16ELb1ELb0EEEJSG_NS5_IJNSR_ISE_SB_EENSR_IS14_SB_EEEEEfNS5_IJlSB_lEEEfS1K_NS1C_6fusion15FusionCallbacksIS1G_NS1L_17LinearCombinationIffffLNS_15FloatRoundStyleE2EEESG_S1J_JEEENS4_5SM1004TMEM4LOAD26SM100_TMEM_LOAD_16dp128b8xESY_NSZ_INS10_ILi3ELi4ELi3EEES13_NSR_INS5_IJNSA_ILi8EEES14_EEENS5_IJS14_SB_EEEEEEENS4_17SM75_U32x4_LDSM_NENS4_14SM90_TMA_STOREES20_NS4_17SM90_U32x4_STSM_NENS4_39AutoVectorizingCopyWithAssumedAlignmentILi128EEEEEEvvEEEEvNT_6ParamsE,"aw",@nobits
	.sectionflags	@""
	.align	16
	.zero		1024


//--------------------- .nv.shared.reserved.0     --------------------------
	.section	.nv.shared.reserved.0,"aw",@nobits
	.weak		__nv_reservedSMEM_offset_0_alias
	.size		__nv_reservedSMEM_offset_0_alias, 0, 64
	.other		__nv_reservedSMEM_offset_0_alias,@"STO_CUDA_RESERVED_SHARED STV_DEFAULT"
__nv_reservedSMEM_offset_0_alias:
	.zero		0
.nv.shared.reserved.0:
	.zero		64
	.weak		__nv_reservedSMEM_tcgen05_partition
	.type		__nv_reservedSMEM_tcgen05_partition,@object
	.size		__nv_reservedSMEM_tcgen05_partition,(.L_0 - __nv_reservedSMEM_tcgen05_partition)
__nv_reservedSMEM_tcgen05_partition:
	.zero		32
.L_0:


//--------------------- .nv.global                --------------------------
	.section	.nv.global,"aw",@nobits
.nv.global:
	.type		_ZN40_INTERNAL_35fd1439_4_k_cu_e8e72609_335034cute1_E,@object
	.size		_ZN40_INTERNAL_35fd1439_4_k_cu_e8e72609_335034cute1_E,(_ZN40_INTERNAL_35fd1439_4_k_cu_e8e72609_335034cuda3std3__45__cpo6cbeginE - _ZN40_INTERNAL_35fd1439_4_k_cu_e8e72609_335034cute1_E)
_ZN40_INTERNAL_35fd1439_4_k_cu_e8e72609_335034cute1_E:
	.zero		1
	.type		_ZN40_INTERNAL_35fd1439_4_k_cu_e8e72609_335034cuda3std3__45__cpo6cbeginE,@object
	.size		_ZN40_INTERNAL_35fd1439_4_k_cu_e8e72609_335034cuda3std3__45__cpo6cbeginE,(_ZN40_INTERNAL_35fd1439_4_k_cu_e8e72609_335034cuda3std3__48in_placeE - _ZN40_INTERNAL_35fd1439_4_k_cu_e8e72609_335034cuda3std3__45__cpo6cbeginE)
_ZN40_INTERNAL_35fd1439_4_k_cu_e8e72609_335034cuda3std3__45__cpo6cbeginE:
	.zero		1
	.type		_ZN40_INTERNAL_35fd1439_4_k_cu_e8e72609_335034cuda3std3__48in_placeE,@object
	.size		_ZN40_INTERNAL_35fd1439_4_k_cu_e8e72609_335034cuda3std3__48in_placeE,(_ZN40_INTERNAL_35fd1439_4_k_cu_e8e72609_335034cuda3std6ranges3__45__cpo9iter_moveE - _ZN40_INTERNAL_35fd1439_4_k_cu_e8e72609_335034cuda3std3__48in_placeE)
_ZN40_INTERNAL_35fd1439_4_k_cu_e8e72609_335034cuda3std3__48in_placeE:
	.zero		1
	.type		_ZN40_INTERNAL_35fd1439_4_k_cu_e8e72609_335034cuda3std6ranges3__45__cpo9iter_moveE,@object
	.size		_ZN40_INTERNAL_35fd1439_4_k_cu_e8e72609_335034cuda3std6ranges3__45__cpo9iter_moveE,(_ZN40_INTERNAL_35fd1439_4_k_cu_e8e72609_335034cuda3std3__45__cpo5beginE - _ZN40_INTERNAL_35fd1439_4_k_cu_e8e72609_335034cuda3std6ranges3__45__cpo9iter_moveE)
_ZN40_INTERNAL_35fd1439_4_k_cu_e8e72609_335034cuda3std6ranges3__45__cpo9iter_moveE:
	.zero		1
	.type		_ZN40_INTERNAL_35fd1439_4_k_cu_e8e72609_335034cuda3std3__45__cpo5beginE,@object
	.size		_ZN40_INTERNAL_35fd1439_4_k_cu_e8e72609_335034cuda3std3__45__cpo5beginE,(_ZN40_INTERNAL_35fd1439_4_k_cu_e8e72609_335034cuda3std3__442_GLOBAL__N__35fd1439_4_k_cu_e8e72609_335036ignoreE - _ZN40_INTERNAL_35fd1439_4_k_cu_e8e72609_335034cuda3std3__45__cpo5beginE)
_ZN40_INTERNAL_35fd1439_4_k_cu_e8e72609_335034cuda3std3__45__cpo5beginE:
	.zero		1
	.type		_ZN40_INTERNAL_35fd1439_4_k_cu_e8e72609_335034cuda3std3__442_GLOBAL__N__35fd1439_4_k_cu_e8e72609_335036ignoreE,@object
	.size		_ZN40_INTERNAL_35fd1439_4_k_cu_e8e72609_335034cuda3std3__442_GLOBAL__N__35fd1439_4_k_cu_e8e72609_335036ignoreE,(_ZN40_INTERNAL_35fd1439_4_k_cu_e8e72609_335034cute7productE - _ZN40_INTERNAL_35fd1439_4_k_cu_e8e72609_335034cuda3std3__442_GLOBAL__N__35fd1439_4_k_cu_e8e72609_335036ignoreE)
_ZN40_INTERNAL_35fd1439_4_k_cu_e8e72609_335034cuda3std3__442_GLOBAL__N__35fd1439_4_k_cu_e8e72609_335036ignoreE:
	.zero		1
	.type		_ZN40_INTERNAL_35fd1439_4_k_cu_e8e72609_335034cute7productE,@object
	.size		_ZN40_INTERNAL_35fd1439_4_k_cu_e8e72609_335034cute7productE,(_ZN40_INTERNAL_35fd1439_4_k_cu_e8e72609_335034cuda3std3__45__cpo3endE - _ZN40_INTERNAL_35fd1439_4_k_cu_e8e72609_335034cute7productE)
_ZN40_INTERNAL_35fd1439_4_k_cu_e8e72609_335034cute7productE:
	.zero		1
	.type		_ZN40_INTERNAL_35fd1439_4_k_cu_e8e72609_335034cuda3std3__45__cpo3endE,@object
	.size		_ZN40_INTERNAL_35fd1439_4_k_cu_e8e72609_335034cuda3std3__45__cpo3endE,(_ZN40_INTERNAL_35fd1439_4_k_cu_e8e72609_335034cuda3std3__419piecewise_constructE - _ZN40_INTERNAL_35fd1439_4_k_cu_e8e72609_335034cuda3std3__45__cpo3endE)
_ZN40_INTERNAL_35fd1439_4_k_cu_e8e72609_335034cuda3std3__45__cpo3endE:
	.zero		1
	.type		_ZN40_INTERNAL_35fd1439_4_k_cu_e8e72609_335034cuda3std3__419piecewise_constructE,@object
	.size		_ZN40_INTERNAL_35fd1439_4_k_cu_e8e72609_335034cuda3std3__419piecewise_constructE,(_ZN40_INTERNAL_35fd1439_4_k_cu_e8e72609_335034cuda3std3__45__cpo4cendE - _ZN40_INTERNAL_35fd1439_4_k_cu_e8e72609_335034cuda3std3__419piecewise_constructE)
_ZN40_INTERNAL_35fd1439_4_k_cu_e8e72609_335034cuda3std3__419piecewise_constructE:
	.zero		1
	.type		_ZN40_INTERNAL_35fd1439_4_k_cu_e8e72609_335034cuda3std3__45__cpo4cendE,@object
	.size		_ZN40_INTERNAL_35fd1439_4_k_cu_e8e72609_335034cuda3std3__45__cpo4cendE,(_ZN40_INTERNAL_35fd1439_4_k_cu_e8e72609_335034cuda3std6ranges3__45__cpo4swapE - _ZN40_INTERNAL_35fd1439_4_k_cu_e8e72609_335034cuda3std3__45__cpo4cendE)
_ZN40_INTERNAL_35fd1439_4_k_cu_e8e72609_335034cuda3std3__45__cpo4cendE:
	.zero		1
	.type		_ZN40_INTERNAL_35fd1439_4_k_cu_e8e72609_335034cuda3std6ranges3__45__cpo4swapE,@object
	.size		_ZN40_INTERNAL_35fd1439_4_k_cu_e8e72609_335034cuda3std6ranges3__45__cpo4swapE,(.L_10 - _ZN40_INTERNAL_35fd1439_4_k_cu_e8e72609_335034cuda3std6ranges3__45__cpo4swapE)
_ZN40_INTERNAL_35fd1439_4_k_cu_e8e72609_335034cuda3std6ranges3__45__cpo4swapE:
	.zero		1
.L_10:


//--------------------- .nv.constant0._ZN7cutlass13device_kernelINS_4gemm6kernel13GemmUniversalIN4cute5tupleIJiiiiEEENS1_10collective13CollectiveMmaINS1_35MainloopSm100TmaUmmaWarpSpecializedILi2ELi2ELi4ENS5_IJNS4_1CILi1EEESB_SB_EEEEENS5_IJNSA_ILi64EEENSA_ILi128EEESF_EEEfNS5_IJSB_llEEEfSH_NS4_8TiledMMAINS4_8MMA_AtomIJNS4_17SM100_MMA_TF32_SSINS_10tfloat32_tESL_fLi64ELi128ELNS4_4UMMA5MajorE1ELSN_1ELNSM_7ScaleInE0ELSO_0EEEEEENS4_6LayoutISC_NS5_IJNSA_ILi0EEESS_SS_EEEEENS5_IJNS4_10UnderscoreESV_SV_EEEEENS4_13SM90_TMA_LOADENS4_14ComposedLayoutINS4_7SwizzleILi2ELi5ELi2EEENS4_18smem_ptr_flag_bitsILi32EEENSR_INS5_IJNSA_ILi32EEENSA_ILi4EEEEEENS5_IJSB_S14_EEEEEEEvNS4_8identityESY_S19_vS1A_EENS_8epilogue10collective18CollectiveEpilogueINS1C_23Sm100TmaWarpSpecializedILi4ELi2ELi16ELb1ELb0EEEJSG_NS5_IJNSR_ISE_SB_EENSR_IS14_SB_EEEEEfNS5_IJlSB_lEEEfS1K_NS1C_6fusion15FusionCallbacksIS1G_NS1L_17LinearCombinationIffffLNS_15FloatRoundStyleE2EEESG_S1J_JEEENS4_5SM1004TMEM4LOAD26SM100_TMEM_LOAD_16dp128b8xESY_NSZ_INS10_ILi3ELi4ELi3EEES13_NSR_INS5_IJNSA_ILi8EEES14_EEENS5_IJS14_SB_EEEEEEENS4_17SM75_U32x4_LDSM_NENS4_14SM90_TMA_STOREES20_NS4_17SM90_U32x4_STSM_NENS4_39AutoVectorizingCopyWithAssumedAlignmentILi128EEEEEEvvEEEEvNT_6ParamsE --------------------------
	.section	.nv.constant0._ZN7cutlass13device_kernelINS_4gemm6kernel13GemmUniversalIN4cute5tupleIJiiiiEEENS1_10collective13CollectiveMmaINS1_35MainloopSm100TmaUmmaWarpSpecializedILi2ELi2ELi4ENS5_IJNS4_1CILi1EEESB_SB_EEEEENS5_IJNSA_ILi64EEENSA_ILi128EEESF_EEEfNS5_IJSB_llEEEfSH_NS4_8TiledMMAINS4_8MMA_AtomIJNS4_17SM100_MMA_TF32_SSINS_10tfloat32_tESL_fLi64ELi128ELNS4_4UMMA5MajorE1ELSN_1ELNSM_7ScaleInE0ELSO_0EEEEEENS4_6LayoutISC_NS5_IJNSA_ILi0EEESS_SS_EEEEENS5_IJNS4_10UnderscoreESV_SV_EEEEENS4_13SM90_TMA_LOADENS4_14ComposedLayoutINS4_7SwizzleILi2ELi5ELi2EEENS4_18smem_ptr_flag_bitsILi32EEENSR_INS5_IJNSA_ILi32EEENSA_ILi4EEEEEENS5_IJSB_S14_EEEEEEEvNS4_8identityESY_S19_vS1A_EENS_8epilogue10collective18CollectiveEpilogueINS1C_23Sm100TmaWarpSpecializedILi4ELi2ELi16ELb1ELb0EEEJSG_NS5_IJNSR_ISE_SB_EENSR_IS14_SB_EEEEEfNS5_IJlSB_lEEEfS1K_NS1C_6fusion15FusionCallbacksIS1G_NS1L_17LinearCombinationIffffLNS_15FloatRoundStyleE2EEESG_S1J_JEEENS4_5SM1004TMEM4LOAD26SM100_TMEM_LOAD_16dp128b8xESY_NSZ_INS10_ILi3ELi4ELi3EEES13_NSR_INS5_IJNSA_ILi8EEES14_EEENS5_IJS14_SB_EEEEEEENS4_17SM75_U32x4_LDSM_NENS4_14SM90_TMA_STOREES20_NS4_17SM90_U32x4_STSM_NENS4_39AutoVectorizingCopyWithAssumedAlignmentILi128EEEEEEvvEEEEvNT_6ParamsE,"a",@progbits
	.sectionflags	@""
	.align	4
.nv.constant0._ZN7cutlass13device_kernelINS_4gemm6kernel13GemmUniversalIN4cute5tupleIJiiiiEEENS1_10collective13CollectiveMmaINS1_35MainloopSm100TmaUmmaWarpSpecializedILi2ELi2ELi4ENS5_IJNS4_1CILi1EEESB_SB_EEEEENS5_IJNSA_ILi64EEENSA_ILi128EEESF_EEEfNS5_IJSB_llEEEfSH_NS4_8TiledMMAINS4_8MMA_AtomIJNS4_17SM100_MMA_TF32_SSINS_10tfloat32_tESL_fLi64ELi128ELNS4_4UMMA5MajorE1ELSN_1ELNSM_7ScaleInE0ELSO_0EEEEEENS4_6LayoutISC_NS5_IJNSA_ILi0EEESS_SS_EEEEENS5_IJNS4_10UnderscoreESV_SV_EEEEENS4_13SM90_TMA_LOADENS4_14ComposedLayoutINS4_7SwizzleILi2ELi5ELi2EEENS4_18smem_ptr_flag_bitsILi32EEENSR_INS5_IJNSA_ILi32EEENSA_ILi4EEEEEENS5_IJSB_S14_EEEEEEEvNS4_8identityESY_S19_vS1A_EENS_8epilogue10collective18CollectiveEpilogueINS1C_23Sm100TmaWarpSpecializedILi4ELi2ELi16ELb1ELb0EEEJSG_NS5_IJNSR_ISE_SB_EENSR_IS14_SB_EEEEEfNS5_IJlSB_lEEEfS1K_NS1C_6fusion15FusionCallbacksIS1G_NS1L_17LinearCombinationIffffLNS_15FloatRoundStyleE2EEESG_S1J_JEEENS4_5SM1004TMEM4LOAD26SM100_TMEM_LOAD_16dp128b8xESY_NSZ_INS10_ILi3ELi4ELi3EEES13_NSR_INS5_IJNSA_ILi8EEES14_EEENS5_IJS14_SB_EEEEEEENS4_17SM75_U32x4_LDSM_NENS4_14SM90_TMA_STOREES20_NS4_17SM90_U32x4_STSM_NENS4_39AutoVectorizingCopyWithAssumedAlignmentILi128EEEEEEvvEEEEvNT_6ParamsE:
	.zero		2944


//--------------------- SYMBOLS --------------------------

	.type		.nv.reservedSmem.offset0,@object
	.size		.nv.reservedSmem.offset0,0x4
	.type		.nv.reservedSmem.cap,@object
	.size		.nv.reservedSmem.cap,0x4
	.type		__assertfail,@function
